	.target	sm_100a

	.elftype	@"ET_EXEC"


//--------------------- .note.nv.tkinfo           --------------------------
	.section	.note.nv.tkinfo,"",@"SHT_NOTE"
	.sectionflags	@"SHF_NOTE_NV_TKINFO"
	.tkinfo
        /*0018*/ 	.word	0x00000002
        /*0030*/ 	.string	""
        /*0030*/ 	.string	"ptxas"
        /*0030*/ 	.string	"Cuda compilation tools, release 13.0, V13.0.88"
        /*0030*/ 	.string	"Build cuda_13.0.r13.0/compiler.36424714_0"
        /*0030*/ 	.string	"-arch sm_100a -m 64 "



//--------------------- .note.nv.cuinfo           --------------------------
	.section	.note.nv.cuinfo,"",@"SHT_NOTE"
	.sectionflags	@"SHF_NOTE_NV_CUINFO"
        /*0018*/ 	.short	0x0002
        /*001a*/ 	.short	0x0064
        /*001c*/ 	.short	0x0082
	.zero		2


//--------------------- .nv.info                  --------------------------
	.section	.nv.info,"",@"SHT_CUDA_INFO"
	.align	4


	//----- nvinfo : EIATTR_REGCOUNT
	.align		4
        /*0000*/ 	.byte	0x04, 0x2f
        /*0002*/ 	.short	(.L_19 - .L_18)
	.align		4
.L_18:
        /*0004*/ 	.word	index@(_ZN7cutlass13device_kernelINS_4gemm6kernel13GemmUniversalIN4cute5tupleIJiiiiEEENS1_10collective13CollectiveMmaINS1_35MainloopSm100TmaUmmaWarpSpecializedILi8ELi2ELi4ENS5_IJNS4_1CILi2EEENSA_ILi4EEENSA_ILi1EEEEEEEENS5_IJNSA_ILi128EEENSA_ILi64EEESH_EEEfNS5_IJlSD_lEEEfSJ_NS4_8TiledMMAINS4_8MMA_AtomIJNS4_23SM100_MMA_TF32_2x1SM_SSINS_10tfloat32_tESN_fLi128ELi64ELNS4_4UMMA5MajorE0ELSP_0ELNSO_7ScaleInE0ELSQ_0EEEEEENS4_6LayoutINS5_IJSD_SD_SD_EEENS5_IJNSA_ILi0EEESV_SV_EEEEENS5_IJNS4_10UnderscoreESY_SY_EEEEENS4_28SM100_TMA_2SM_LOAD_MULTICASTENS4_14ComposedLayoutINS4_7SwizzleILi3ELi4ELi3EEENS4_18smem_ptr_flag_bitsILi32EEENST_INS5_IJNSA_ILi8EEENSA_ILi32EEEEEENS5_IJS18_SD_EEEEEEEvNS4_8identityENS4_18SM100_TMA_2SM_LOADES1C_vS1D_EENS_8epilogue10collective18CollectiveEpilogueINS1G_23Sm100TmaWarpSpecializedILi3ELi2ELi16ELb1ELb0EEEJNS5_IJSH_SH_SH_EEENS5_IJNST_ISH_SD_EENST_INS5_IJNSA_ILi16EEESB_EEENS5_IJSD_S18_EEEEEEEEfSJ_fSJ_NS1G_6fusion15FusionCallbacksIS1K_NS1S_17LinearCombinationIffffLNS_15FloatRoundStyleE2EEES1L_S1R_JEEENS4_5SM1004TMEM4LOAD26SM100_TMEM_LOAD_32dp32b16xENS4_13SM90_TMA_LOADENS12_INS13_ILi2ELi4ELi3EEES16_NST_INS5_IJS17_S1N_EEENS5_IJS1N_SD_EEEEEEENS4_39AutoVectorizingCopyWithAssumedAlignmentILi128EEENS4_14SM90_TMA_STOREES27_S29_S29_EEEvvEEEEvNT_6ParamsE)
        /*0008*/ 	.word	0x00000060


	//----- nvinfo : EIATTR_FRAME_SIZE
	.align		4
.L_19:
        /*000c*/ 	.byte	0x04, 0x11
        /*000e*/ 	.short	(.L_21 - .L_20)
	.align		4
.L_20:
        /*0010*/ 	.word	index@($__internal_2_$__cuda_sm10x_tcgen05_guardrail_trap_unallocated_columns_being_dealloced)
        /*0014*/ 	.word	0x00000000


	//----- nvinfo : EIATTR_FRAME_SIZE
	.align		4
.L_21:
        /*0018*/ 	.byte	0x04, 0x11
        /*001a*/ 	.short	(.L_23 - .L_22)
	.align		4
.L_22:
        /*001c*/ 	.word	index@($__internal_1_$__cuda_sm10x_tcgen05_guardrail_trap_phase_invalid_during_alloc)
        /*0020*/ 	.word	0x00000000


	//----- nvinfo : EIATTR_FRAME_SIZE
	.align		4
.L_23:
        /*0024*/ 	.byte	0x04, 0x11
        /*0026*/ 	.short	(.L_25 - .L_24)
	.align		4
.L_24:
        /*0028*/ 	.word	index@($__internal_0_$__cuda_sm10x_tcgen05_guardrail_trap_col_being_dealloced_not_returned_by_alloc)
        /*002c*/ 	.word	0x00000000


	//----- nvinfo : EIATTR_FRAME_SIZE
	.align		4
.L_25:
        /*0030*/ 	.byte	0x04, 0x11
        /*0032*/ 	.short	(.L_27 - .L_26)
	.align		4
.L_26:
        /*0034*/ 	.word	index@(_ZN7cutlass13device_kernelINS_4gemm6kernel13GemmUniversalIN4cute5tupleIJiiiiEEENS1_10collective13CollectiveMmaINS1_35MainloopSm100TmaUmmaWarpSpecializedILi8ELi2ELi4ENS5_IJNS4_1CILi2EEENSA_ILi4EEENSA_ILi1EEEEEEEENS5_IJNSA_ILi128EEENSA_ILi64EEESH_EEEfNS5_IJlSD_lEEEfSJ_NS4_8TiledMMAINS4_8MMA_AtomIJNS4_23SM100_MMA_TF32_2x1SM_SSINS_10tfloat32_tESN_fLi128ELi64ELNS4_4UMMA5MajorE0ELSP_0ELNSO_7ScaleInE0ELSQ_0EEEEEENS4_6LayoutINS5_IJSD_SD_SD_EEENS5_IJNSA_ILi0EEESV_SV_EEEEENS5_IJNS4_10UnderscoreESY_SY_EEEEENS4_28SM100_TMA_2SM_LOAD_MULTICASTENS4_14ComposedLayoutINS4_7SwizzleILi3ELi4ELi3EEENS4_18smem_ptr_flag_bitsILi32EEENST_INS5_IJNSA_ILi8EEENSA_ILi32EEEEEENS5_IJS18_SD_EEEEEEEvNS4_8identityENS4_18SM100_TMA_2SM_LOADES1C_vS1D_EENS_8epilogue10collective18CollectiveEpilogueINS1G_23Sm100TmaWarpSpecializedILi3ELi2ELi16ELb1ELb0EEEJNS5_IJSH_SH_SH_EEENS5_IJNST_ISH_SD_EENST_INS5_IJNSA_ILi16EEESB_EEENS5_IJSD_S18_EEEEEEEEfSJ_fSJ_NS1G_6fusion15FusionCallbacksIS1K_NS1S_17LinearCombinationIffffLNS_15FloatRoundStyleE2EEES1L_S1R_JEEENS4_5SM1004TMEM4LOAD26SM100_TMEM_LOAD_32dp32b16xENS4_13SM90_TMA_LOADENS12_INS13_ILi2ELi4ELi3EEES16_NST_INS5_IJS17_S1N_EEENS5_IJS1N_SD_EEEEEEENS4_39AutoVectorizingCopyWithAssumedAlignmentILi128EEENS4_14SM90_TMA_STOREES27_S29_S29_EEEvvEEEEvNT_6ParamsE)
        /*0038*/ 	.word	0x00000000


	//----- nvinfo : EIATTR_MIN_STACK_SIZE
	.align		4
.L_27:
        /*003c*/ 	.byte	0x04, 0x12
        /*003e*/ 	.short	(.L_29 - .L_28)
	.align		4
.L_28:
        /*0040*/ 	.word	index@(_ZN7cutlass13device_kernelINS_4gemm6kernel13GemmUniversalIN4cute5tupleIJiiiiEEENS1_10collective13CollectiveMmaINS1_35MainloopSm100TmaUmmaWarpSpecializedILi8ELi2ELi4ENS5_IJNS4_1CILi2EEENSA_ILi4EEENSA_ILi1EEEEEEEENS5_IJNSA_ILi128EEENSA_ILi64EEESH_EEEfNS5_IJlSD_lEEEfSJ_NS4_8TiledMMAINS4_8MMA_AtomIJNS4_23SM100_MMA_TF32_2x1SM_SSINS_10tfloat32_tESN_fLi128ELi64ELNS4_4UMMA5MajorE0ELSP_0ELNSO_7ScaleInE0ELSQ_0EEEEEENS4_6LayoutINS5_IJSD_SD_SD_EEENS5_IJNSA_ILi0EEESV_SV_EEEEENS5_IJNS4_10UnderscoreESY_SY_EEEEENS4_28SM100_TMA_2SM_LOAD_MULTICASTENS4_14ComposedLayoutINS4_7SwizzleILi3ELi4ELi3EEENS4_18smem_ptr_flag_bitsILi32EEENST_INS5_IJNSA_ILi8EEENSA_ILi32EEEEEENS5_IJS18_SD_EEEEEEEvNS4_8identityENS4_18SM100_TMA_2SM_LOADES1C_vS1D_EENS_8epilogue10collective18CollectiveEpilogueINS1G_23Sm100TmaWarpSpecializedILi3ELi2ELi16ELb1ELb0EEEJNS5_IJSH_SH_SH_EEENS5_IJNST_ISH_SD_EENST_INS5_IJNSA_ILi16EEESB_EEENS5_IJSD_S18_EEEEEEEEfSJ_fSJ_NS1G_6fusion15FusionCallbacksIS1K_NS1S_17LinearCombinationIffffLNS_15FloatRoundStyleE2EEES1L_S1R_JEEENS4_5SM1004TMEM4LOAD26SM100_TMEM_LOAD_32dp32b16xENS4_13SM90_TMA_LOADENS12_INS13_ILi2ELi4ELi3EEES16_NST_INS5_IJS17_S1N_EEENS5_IJS1N_SD_EEEEEEENS4_39AutoVectorizingCopyWithAssumedAlignmentILi128EEENS4_14SM90_TMA_STOREES27_S29_S29_EEEvvEEEEvNT_6ParamsE)
        /*0044*/ 	.word	0x00000000
.L_29:


//--------------------- .nv.compat                --------------------------
	.section	.nv.compat,"",@"SHT_CUDA_COMPAT_INFO"
	.align	4
        /*0000*/ 	.byte	0x02, 0x09, 0x01, 0x00, 0x02, 0x02, 0x02, 0x00, 0x02, 0x05, 0x05, 0x00, 0x03, 0x07, 0x01, 0x01
        /*0010*/ 	.byte	0x02, 0x03, 0x01, 0x00, 0x02, 0x06, 0x01, 0x00, 0x04, 0x0b, 0x08, 0x00, 0x09, 0x00, 0x00, 0x00
        /*0020*/ 	.byte	0x00, 0x00, 0x00, 0x00


//--------------------- .nv.info._ZN7cutlass13device_kernelINS_4gemm6kernel13GemmUniversalIN4cute5tupleIJiiiiEEENS1_10collective13CollectiveMmaINS1_35MainloopSm100TmaUmmaWarpSpecializedILi8ELi2ELi4ENS5_IJNS4_1CILi2EEENSA_ILi4EEENSA_ILi1EEEEEEEENS5_IJNSA_ILi128EEENSA_ILi64EEESH_EEEfNS5_IJlSD_lEEEfSJ_NS4_8TiledMMAINS4_8MMA_AtomIJNS4_23SM100_MMA_TF32_2x1SM_SSINS_10tfloat32_tESN_fLi128ELi64ELNS4_4UMMA5MajorE0ELSP_0ELNSO_7ScaleInE0ELSQ_0EEEEEENS4_6LayoutINS5_IJSD_SD_SD_EEENS5_IJNSA_ILi0EEESV_SV_EEEEENS5_IJNS4_10UnderscoreESY_SY_EEEEENS4_28SM100_TMA_2SM_LOAD_MULTICASTENS4_14ComposedLayoutINS4_7SwizzleILi3ELi4ELi3EEENS4_18smem_ptr_flag_bitsILi32EEENST_INS5_IJNSA_ILi8EEENSA_ILi32EEEEEENS5_IJS18_SD_EEEEEEEvNS4_8identityENS4_18SM100_TMA_2SM_LOADES1C_vS1D_EENS_8epilogue10collective18CollectiveEpilogueINS1G_23Sm100TmaWarpSpecializedILi3ELi2ELi16ELb1ELb0EEEJNS5_IJSH_SH_SH_EEENS5_IJNST_ISH_SD_EENST_INS5_IJNSA_ILi16EEESB_EEENS5_IJSD_S18_EEEEEEEEfSJ_fSJ_NS1G_6fusion15FusionCallbacksIS1K_NS1S_17LinearCombinationIffffLNS_15FloatRoundStyleE2EEES1L_S1R_JEEENS4_5SM1004TMEM4LOAD26SM100_TMEM_LOAD_32dp32b16xENS4_13SM90_TMA_LOADENS12_INS13_ILi2ELi4ELi3EEES16_NST_INS5_IJS17_S1N_EEENS5_IJS1N_SD_EEEEEEENS4_39AutoVectorizingCopyWithAssumedAlignmentILi128EEENS4_14SM90_TMA_STOREES27_S29_S29_EEEvvEEEEvNT_6ParamsE --------------------------
	.section	.nv.info._ZN7cutlass13device_kernelINS_4gemm6kernel13GemmUniversalIN4cute5tupleIJiiiiEEENS1_10collective13CollectiveMmaINS1_35MainloopSm100TmaUmmaWarpSpecializedILi8ELi2ELi4ENS5_IJNS4_1CILi2EEENSA_ILi4EEENSA_ILi1EEEEEEEENS5_IJNSA_ILi128EEENSA_ILi64EEESH_EEEfNS5_IJlSD_lEEEfSJ_NS4_8TiledMMAINS4_8MMA_AtomIJNS4_23SM100_MMA_TF32_2x1SM_SSINS_10tfloat32_tESN_fLi128ELi64ELNS4_4UMMA5MajorE0ELSP_0ELNSO_7ScaleInE0ELSQ_0EEEEEENS4_6LayoutINS5_IJSD_SD_SD_EEENS5_IJNSA_ILi0EEESV_SV_EEEEENS5_IJNS4_10UnderscoreESY_SY_EEEEENS4_28SM100_TMA_2SM_LOAD_MULTICASTENS4_14ComposedLayoutINS4_7SwizzleILi3ELi4ELi3EEENS4_18smem_ptr_flag_bitsILi32EEENST_INS5_IJNSA_ILi8EEENSA_ILi32EEEEEENS5_IJS18_SD_EEEEEEEvNS4_8identityENS4_18SM100_TMA_2SM_LOADES1C_vS1D_EENS_8epilogue10collective18CollectiveEpilogueINS1G_23Sm100TmaWarpSpecializedILi3ELi2ELi16ELb1ELb0EEEJNS5_IJSH_SH_SH_EEENS5_IJNST_ISH_SD_EENST_INS5_IJNSA_ILi16EEESB_EEENS5_IJSD_S18_EEEEEEEEfSJ_fSJ_NS1G_6fusion15FusionCallbacksIS1K_NS1S_17LinearCombinationIffffLNS_15FloatRoundStyleE2EEES1L_S1R_JEEENS4_5SM1004TMEM4LOAD26SM100_TMEM_LOAD_32dp32b16xENS4_13SM90_TMA_LOADENS12_INS13_ILi2ELi4ELi3EEES16_NST_INS5_IJS17_S1N_EEENS5_IJS1N_SD_EEEEEEENS4_39AutoVectorizingCopyWithAssumedAlignmentILi128EEENS4_14SM90_TMA_STOREES27_S29_S29_EEEvvEEEEvNT_6ParamsE,"",@"SHT_CUDA_INFO"
	.sectionflags	@""
	.align	4


	//----- nvinfo : EIATTR_CUDA_API_VERSION
	.align		4
        /*0000*/ 	.byte	0x04, 0x37
        /*0002*/ 	.short	(.L_31 - .L_30)
.L_30:
        /*0004*/ 	.word	0x00000082


	//----- nvinfo : EIATTR_KPARAM_INFO
	.align		4
.L_31:
        /*0008*/ 	.byte	0x04, 0x17
        /*000a*/ 	.short	(.L_33 - .L_32)
.L_32:
        /*000c*/ 	.word	0x00000000
        /*0010*/ 	.short	0x0000
        /*0012*/ 	.short	0x0000
        /*0014*/ 	.byte	0x00, 0xf0, 0x01, 0x20


	//----- nvinfo : EIATTR_AT_ENTRY_FRAGMENTS
	.align		4
.L_33:
        /*0018*/ 	.byte	0x04, 0x4f
        /*001a*/ 	.short	(.L_35 - .L_34)


	//   ....[0]....
.L_34:
        /*001c*/ 	.word	0x00000007


	//----- nvinfo : EIATTR_RESERVED_SMEM_USED
	.align		4
.L_35:
        /*0020*/ 	.byte	0x01, 0x41
	.zero		2


	//----- nvinfo : EIATTR_SPARSE_MMA_MASK
	.align		4
        /*0024*/ 	.byte	0x03, 0x50
        /*0026*/ 	.short	0x0000


	//----- nvinfo : EIATTR_TCGEN05_2CTA_USED
	.align		4
        /*0028*/ 	.byte	0x01, 0x52
	.zero		2


	//----- nvinfo : EIATTR_MAXREG_COUNT
	.align		4
        /*002c*/ 	.byte	0x03, 0x1b
        /*002e*/ 	.short	0x00ff


	//----- nvinfo : EIATTR_NUM_BARRIERS
	.align		4
        /*0030*/ 	.byte	0x02, 0x4c
        /*0032*/ 	.byte	0x07
	.zero		1


	//----- nvinfo : EIATTR_EXTERNS
	.align		4
        /*0034*/ 	.byte	0x04, 0x0f
        /*0036*/ 	.short	(.L_37 - .L_36)


	//   ....[0]....
	.align		4
.L_36:
        /*0038*/ 	.word	index@(__assertfail)


	//----- nvinfo : EIATTR_MERCURY_ISA_VERSION
	.align		4
.L_37:
        /*003c*/ 	.byte	0x03, 0x5f
        /*003e*/ 	.short	0x0101


	//----- nvinfo : EIATTR_INT_WARP_WIDE_INSTR_OFFSETS
	.align		4
        /*0040*/ 	.byte	0x04, 0x31
        /*0042*/ 	.short	(.L_39 - .L_38)


	//   ....[0]....
.L_38:
        /*0044*/ 	.word	0x00000dc0


	//   ....[1]....
        /*0048*/ 	.word	0x00000e60


	//   ....[2]....
        /*004c*/ 	.word	0x000049a0


	//   ....[3]....
        /*0050*/ 	.word	0x000049c0


	//   ....[4]....
        /*0054*/ 	.word	0x000049f0


	//   ....[5]....
        /*0058*/ 	.word	0x00005590


	//   ....[6]....
        /*005c*/ 	.word	0x00005650


	//   ....[7]....
        /*0060*/ 	.word	0x000056c0


	//   ....[8]....
        /*0064*/ 	.word	0x00005800


	//   ....[9]....
        /*0068*/ 	.word	0x00005900


	//   ....[10]....
        /*006c*/ 	.word	0x00005930


	//----- nvinfo : EIATTR_COOP_GROUP_MASK_REGIDS
	.align		4
.L_39:
        /*0070*/ 	.byte	0x04, 0x29
        /*0072*/ 	.short	(.L_41 - .L_40)


	//   ....[0]....
.L_40:
        /*0074*/ 	.word	0xffffffff


	//   ....[1]....
        /*0078*/ 	.word	0xffffffff


	//   ....[2]....
        /*007c*/ 	.word	0xffffffff


	//   ....[3]....
        /*0080*/ 	.word	0xffffffff


	//   ....[4]....
        /*0084*/ 	.word	0xffffffff


	//   ....[5]....
        /*0088*/ 	.word	0xffffffff


	//   ....[6]....
        /*008c*/ 	.word	0xffffffff


	//   ....[7]....
        /*0090*/ 	.word	0xffffffff


	//   ....[8]....
        /*0094*/ 	.word	0xffffffff


	//   ....[9]....
        /*0098*/ 	.word	0xffffffff


	//   ....[10]....
        /*009c*/ 	.word	0xffffffff


	//   ....[11]....
        /*00a0*/ 	.word	0xffffffff


	//   ....[12]....
        /*00a4*/ 	.word	0xffffffff


	//   ....[13]....
        /*00a8*/ 	.word	0xffffffff


	//----- nvinfo : EIATTR_COOP_GROUP_INSTR_OFFSETS
	.align		4
.L_41:
        /*00ac*/ 	.byte	0x04, 0x28
        /*00ae*/ 	.short	(.L_43 - .L_42)


	//   ....[0]....
.L_42:
        /*00b0*/ 	.word	0x000000b0


	//   ....[1]....
        /*00b4*/ 	.word	0x00000510


	//   ....[2]....
        /*00b8*/ 	.word	0x00000750


	//   ....[3]....
        /*00bc*/ 	.word	0x000008c0


	//   ....[4]....
        /*00c0*/ 	.word	0x000009b0


	//   ....[5]....
        /*00c4*/ 	.word	0x00000b10


	//   ....[6]....
        /*00c8*/ 	.word	0x00000ca0


	//   ....[7]....
        /*00cc*/ 	.word	0x00000ee0


	//   ....[8]....
        /*00d0*/ 	.word	0x000024c0


	//   ....[9]....
        /*00d4*/ 	.word	0x000035c0


	//   ....[10]....
        /*00d8*/ 	.word	0x00003a90


	//   ....[11]....
        /*00dc*/ 	.word	0x00003ac0


	//   ....[12]....
        /*00e0*/ 	.word	0x000048a0


	//   ....[13]....
        /*00e4*/ 	.word	0x00004ab0


	//----- nvinfo : EIATTR_VRC_CTA_INIT_COUNT
	.align		4
.L_43:
        /*00e8*/ 	.byte	0x02, 0x4a
        /*00ea*/ 	.byte	0x80
	.zero		1


	//----- nvinfo : EIATTR_SYSCALL_OFFSETS
	.align		4
        /*00ec*/ 	.byte	0x04, 0x46
        /*00ee*/ 	.short	(.L_45 - .L_44)


	//   ....[0]....
.L_44:
        /*00f0*/ 	.word	0x00006650


	//   ....[1]....
        /*00f4*/ 	.word	0x00006740


	//   ....[2]....
        /*00f8*/ 	.word	0x00006f70


	//   ....[3]....
        /*00fc*/ 	.word	0x00007790


	//----- nvinfo : EIATTR_MBARRIER_INSTR_OFFSETS
	.align		4
.L_45:
        /*0100*/ 	.byte	0x04, 0x39
        /*0102*/ 	.short	(.L_47 - .L_46)


	//   ....[0]....
.L_46:
        /*0104*/ 	.word	0x00000640
        /*0108*/ 	.word	0x000000ff
        /*010c*/ 	.word	0x00000000
        /*0110*/ 	.short	0x0100
        /*0112*/ 	.byte	0x04
	.zero		1


	//   ....[1]....
        /*0114*/ 	.word	0x00000650
        /*0118*/ 	.word	0x000000ff
        /*011c*/ 	.word	0x00000040
        /*0120*/ 	.short	0x0100
        /*0122*/ 	.byte	0x04
	.zero		1


	//   ....[2]....
        /*0124*/ 	.word	0x00000660
        /*0128*/ 	.word	0x000000ff
        /*012c*/ 	.word	0x00000008
        /*0130*/ 	.short	0x0100
        /*0132*/ 	.byte	0x04
	.zero		1


	//   ....[3]....
        /*0134*/ 	.word	0x00000670
        /*0138*/ 	.word	0x000000ff
        /*013c*/ 	.word	0x00000048
        /*0140*/ 	.short	0x0100
        /*0142*/ 	.byte	0x04
	.zero		1


	//   ....[4]....
        /*0144*/ 	.word	0x00000680
        /*0148*/ 	.word	0x000000ff
        /*014c*/ 	.word	0x00000010
        /*0150*/ 	.short	0x0100
        /*0152*/ 	.byte	0x04
	.zero		1


	//   ....[5]....
        /*0154*/ 	.word	0x00000690
        /*0158*/ 	.word	0x000000ff
        /*015c*/ 	.word	0x00000050
        /*0160*/ 	.short	0x0100
        /*0162*/ 	.byte	0x04
	.zero		1


	//   ....[6]....
        /*0164*/ 	.word	0x000006a0
        /*0168*/ 	.word	0x000000ff
        /*016c*/ 	.word	0x00000018
        /*0170*/ 	.short	0x0100
        /*0172*/ 	.byte	0x04
	.zero		1


	//   ....[7]....
        /*0174*/ 	.word	0x000006b0
        /*0178*/ 	.word	0x000000ff
        /*017c*/ 	.word	0x00000058
        /*0180*/ 	.short	0x0100
        /*0182*/ 	.byte	0x04
	.zero		1


	//   ....[8]....
        /*0184*/ 	.word	0x000006c0
        /*0188*/ 	.word	0x000000ff
        /*018c*/ 	.word	0x00000020
        /*0190*/ 	.short	0x0100
        /*0192*/ 	.byte	0x04
	.zero		1


	//   ....[9]....
        /*0194*/ 	.word	0x000006d0
        /*0198*/ 	.word	0x000000ff
        /*019c*/ 	.word	0x00000060
        /*01a0*/ 	.short	0x0100
        /*01a2*/ 	.byte	0x04
	.zero		1


	//   ....[10]....
        /*01a4*/ 	.word	0x000006e0
        /*01a8*/ 	.word	0x000000ff
        /*01ac*/ 	.word	0x00000028
        /*01b0*/ 	.short	0x0100
        /*01b2*/ 	.byte	0x04
	.zero		1


	//   ....[11]....
        /*01b4*/ 	.word	0x000006f0
        /*01b8*/ 	.word	0x000000ff
        /*01bc*/ 	.word	0x00000068
        /*01c0*/ 	.short	0x0100
        /*01c2*/ 	.byte	0x04
	.zero		1


	//   ....[12]....
        /*01c4*/ 	.word	0x00000700
        /*01c8*/ 	.word	0x000000ff
        /*01cc*/ 	.word	0x00000030
        /*01d0*/ 	.short	0x0100
        /*01d2*/ 	.byte	0x04
	.zero		1


	//   ....[13]....
        /*01d4*/ 	.word	0x00000710
        /*01d8*/ 	.word	0x000000ff
        /*01dc*/ 	.word	0x00000070
        /*01e0*/ 	.short	0x0100
        /*01e2*/ 	.byte	0x04
	.zero		1


	//   ....[14]....
        /*01e4*/ 	.word	0x00000720
        /*01e8*/ 	.word	0x000000ff
        /*01ec*/ 	.word	0x00000038
        /*01f0*/ 	.short	0x0100
        /*01f2*/ 	.byte	0x04
	.zero		1


	//   ....[15]....
        /*01f4*/ 	.word	0x00000730
        /*01f8*/ 	.word	0x000000ff
        /*01fc*/ 	.word	0x00000078
        /*0200*/ 	.short	0x0100
        /*0202*/ 	.byte	0x04
	.zero		1


	//   ....[16]....
        /*0204*/ 	.word	0x00000850
        /*0208*/ 	.word	0x000000ff
        /*020c*/ 	.word	0x00000080
        /*0210*/ 	.short	0x0100
        /*0212*/ 	.byte	0x04
	.zero		1


	//   ....[17]....
        /*0214*/ 	.word	0x00000860
        /*0218*/ 	.word	0x000000ff
        /*021c*/ 	.word	0x00000098
        /*0220*/ 	.short	0x0100
        /*0222*/ 	.byte	0x04
	.zero		1


	//   ....[18]....
        /*0224*/ 	.word	0x00000870
        /*0228*/ 	.word	0x000000ff
        /*022c*/ 	.word	0x00000088
        /*0230*/ 	.short	0x0100
        /*0232*/ 	.byte	0x04
	.zero		1


	//   ....[19]....
        /*0234*/ 	.word	0x00000880
        /*0238*/ 	.word	0x000000ff
        /*023c*/ 	.word	0x000000a0
        /*0240*/ 	.short	0x0100
        /*0242*/ 	.byte	0x04
	.zero		1


	//   ....[20]....
        /*0244*/ 	.word	0x00000890
        /*0248*/ 	.word	0x000000ff
        /*024c*/ 	.word	0x00000090
        /*0250*/ 	.short	0x0100
        /*0252*/ 	.byte	0x04
	.zero		1


	//   ....[21]....
        /*0254*/ 	.word	0x000008a0
        /*0258*/ 	.word	0x000000ff
        /*025c*/ 	.word	0x000000a8
        /*0260*/ 	.short	0x0100
        /*0262*/ 	.byte	0x04
	.zero		1


	//   ....[22]....
        /*0264*/ 	.word	0x00000980
        /*0268*/ 	.word	0x000000ff
        /*026c*/ 	.word	0x000000b0
        /*0270*/ 	.short	0x0100
        /*0272*/ 	.byte	0x06
	.zero		1


	//   ....[23]....
        /*0274*/ 	.word	0x00000990
        /*0278*/ 	.word	0x000000ff
        /*027c*/ 	.word	0x000000b8
        /*0280*/ 	.short	0x0100
        /*0282*/ 	.byte	0x06
	.zero		1


	//   ....[24]....
        /*0284*/ 	.word	0x00000ac0
        /*0288*/ 	.word	0x000000ff
        /*028c*/ 	.word	0x000000c0
        /*0290*/ 	.short	0x0100
        /*0292*/ 	.byte	0x06
	.zero		1


	//   ....[25]....
        /*0294*/ 	.word	0x00000ad0
        /*0298*/ 	.word	0x000000ff
        /*029c*/ 	.word	0x000000d0
        /*02a0*/ 	.short	0x0100
        /*02a2*/ 	.byte	0x06
	.zero		1


	//   ....[26]....
        /*02a4*/ 	.word	0x00000ae0
        /*02a8*/ 	.word	0x000000ff
        /*02ac*/ 	.word	0x000000c8
        /*02b0*/ 	.short	0x0100
        /*02b2*/ 	.byte	0x06
	.zero		1


	//   ....[27]....
        /*02b4*/ 	.word	0x00000af0
        /*02b8*/ 	.word	0x000000ff
        /*02bc*/ 	.word	0x000000d8
        /*02c0*/ 	.short	0x0100
        /*02c2*/ 	.byte	0x06
	.zero		1


	//   ....[28]....
        /*02c4*/ 	.word	0x00000c10
        /*02c8*/ 	.word	0x000000ff
        /*02cc*/ 	.word	0x000000e0
        /*02d0*/ 	.short	0x0100
        /*02d2*/ 	.byte	0x04
	.zero		1


	//   ....[29]....
        /*02d4*/ 	.word	0x00000c20
        /*02d8*/ 	.word	0x000000ff
        /*02dc*/ 	.word	0x00000100
        /*02e0*/ 	.short	0x0100
        /*02e2*/ 	.byte	0x04
	.zero		1


	//   ....[30]....
        /*02e4*/ 	.word	0x00000c30
        /*02e8*/ 	.word	0x000000ff
        /*02ec*/ 	.word	0x000000e8
        /*02f0*/ 	.short	0x0100
        /*02f2*/ 	.byte	0x04
	.zero		1


	//   ....[31]....
        /*02f4*/ 	.word	0x00000c40
        /*02f8*/ 	.word	0x000000ff
        /*02fc*/ 	.word	0x00000108
        /*0300*/ 	.short	0x0100
        /*0302*/ 	.byte	0x04
	.zero		1


	//   ....[32]....
        /*0304*/ 	.word	0x00000c50
        /*0308*/ 	.word	0x000000ff
        /*030c*/ 	.word	0x000000f0
        /*0310*/ 	.short	0x0100
        /*0312*/ 	.byte	0x04
	.zero		1


	//   ....[33]....
        /*0314*/ 	.word	0x00000c60
        /*0318*/ 	.word	0x000000ff
        /*031c*/ 	.word	0x00000110
        /*0320*/ 	.short	0x0100
        /*0322*/ 	.byte	0x04
	.zero		1


	//   ....[34]....
        /*0324*/ 	.word	0x00000c70
        /*0328*/ 	.word	0x000000ff
        /*032c*/ 	.word	0x000000f8
        /*0330*/ 	.short	0x0100
        /*0332*/ 	.byte	0x04
	.zero		1


	//   ....[35]....
        /*0334*/ 	.word	0x00000c80
        /*0338*/ 	.word	0x000000ff
        /*033c*/ 	.word	0x00000118
        /*0340*/ 	.short	0x0100
        /*0342*/ 	.byte	0x04
	.zero		1


	//   ....[36]....
        /*0344*/ 	.word	0x00000d70
        /*0348*/ 	.word	0x000000ff
        /*034c*/ 	.word	0x00000120
        /*0350*/ 	.short	0x0100
        /*0352*/ 	.byte	0x04
	.zero		1


	//   ....[37]....
        /*0354*/ 	.word	0x00000d80
        /*0358*/ 	.word	0x000000ff
        /*035c*/ 	.word	0x00000130
        /*0360*/ 	.short	0x0100
        /*0362*/ 	.byte	0x04
	.zero		1


	//   ....[38]....
        /*0364*/ 	.word	0x00000d90
        /*0368*/ 	.word	0x000000ff
        /*036c*/ 	.word	0x00000128
        /*0370*/ 	.short	0x0100
        /*0372*/ 	.byte	0x04
	.zero		1


	//   ....[39]....
        /*0374*/ 	.word	0x00000da0
        /*0378*/ 	.word	0x000000ff
        /*037c*/ 	.word	0x00000138
        /*0380*/ 	.short	0x0100
        /*0382*/ 	.byte	0x04
	.zero		1


	//   ....[40]....
        /*0384*/ 	.word	0x00000ea0
        /*0388*/ 	.word	0x000000ff
        /*038c*/ 	.word	0x00000140
        /*0390*/ 	.short	0x0100
        /*0392*/ 	.byte	0x06
	.zero		1


	//   ....[41]....
        /*0394*/ 	.word	0x00001b10
        /*0398*/ 	.word	0x00000003
        /*039c*/ 	.word	0x00000130
        /*03a0*/ 	.short	0x010a
        /*03a2*/ 	.byte	0xff
	.zero		1


	//   ....[42]....
        /*03a4*/ 	.word	0x00001b40
        /*03a8*/ 	.word	0x00000003
        /*03ac*/ 	.word	0x00000120
        /*03b0*/ 	.short	0x0101
        /*03b2*/ 	.byte	0xff
	.zero		1


	//   ....[43]....
        /*03b4*/ 	.word	0x00001c00
        /*03b8*/ 	.word	0x000000ff
        /*03bc*/ 	.word	0x00000040
        /*03c0*/ 	.short	0x010a
        /*03c2*/ 	.byte	0x04
	.zero		1


	//   ....[44]....
        /*03c4*/ 	.word	0x00001cd0
        /*03c8*/ 	.word	0x000000ff
        /*03cc*/ 	.word	0x00000040
        /*03d0*/ 	.short	0x010a
        /*03d2*/ 	.byte	0x21
	.zero		1


	//   ....[45]....
        /*03d4*/ 	.word	0x00001e80
        /*03d8*/ 	.word	0x000000ff
        /*03dc*/ 	.word	0x00000040
        /*03e0*/ 	.short	0x010a
        /*03e2*/ 	.byte	0x05
	.zero		1


	//   ....[46]....
        /*03e4*/ 	.word	0x00002060
        /*03e8*/ 	.word	0x000000ff
        /*03ec*/ 	.word	0x000000b8
        /*03f0*/ 	.short	0x0101
        /*03f2*/ 	.byte	0x0e
	.zero		1


	//   ....[47]....
        /*03f4*/ 	.word	0x00002080
        /*03f8*/ 	.word	0x000000ff
        /*03fc*/ 	.word	0x00000040
        /*0400*/ 	.short	0x010a
        /*0402*/ 	.byte	0x04
	.zero		1


	//   ....[48]....
        /*0404*/ 	.word	0x00002100
        /*0408*/ 	.word	0x000000ff
        /*040c*/ 	.word	0x00000040
        /*0410*/ 	.short	0x010a
        /*0412*/ 	.byte	0x07
	.zero		1


	//   ....[49]....
        /*0414*/ 	.word	0x00002240
        /*0418*/ 	.word	0x000000ff
        /*041c*/ 	.word	0x00000040
        /*0420*/ 	.short	0x010a
        /*0422*/ 	.byte	0x04
	.zero		1


	//   ....[50]....
        /*0424*/ 	.word	0x000024f0
        /*0428*/ 	.word	0x00000003
        /*042c*/ 	.word	0x000000c0
        /*0430*/ 	.short	0x010a
        /*0432*/ 	.byte	0xff
	.zero		1


	//   ....[51]....
        /*0434*/ 	.word	0x00002640
        /*0438*/ 	.word	0x00000000
        /*043c*/ 	.word	0x00000000
        /*0440*/ 	.short	0x0101
        /*0442*/ 	.byte	0xff
	.zero		1


	//   ....[52]....
        /*0444*/ 	.word	0x00002c00
        /*0448*/ 	.word	0x000000ff
        /*044c*/ 	.word	0x00000000
        /*0450*/ 	.short	0x010a
        /*0452*/ 	.byte	0x04
	.zero		1


	//   ....[53]....
        /*0454*/ 	.word	0x00002c90
        /*0458*/ 	.word	0x000000ff
        /*045c*/ 	.word	0x00000000
        /*0460*/ 	.short	0x010a
        /*0462*/ 	.byte	0x05
	.zero		1


	//   ....[54]....
        /*0464*/ 	.word	0x00002d20
        /*0468*/ 	.word	0x000000ff
        /*046c*/ 	.word	0x00000000
        /*0470*/ 	.short	0x010a
        /*0472*/ 	.byte	0x05
	.zero		1


	//   ....[55]....
        /*0474*/ 	.word	0x00002db0
        /*0478*/ 	.word	0x000000ff
        /*047c*/ 	.word	0x00000000
        /*0480*/ 	.short	0x010a
        /*0482*/ 	.byte	0x05
	.zero		1


	//   ....[56]....
        /*0484*/ 	.word	0x00002e40
        /*0488*/ 	.word	0x000000ff
        /*048c*/ 	.word	0x00000000
        /*0490*/ 	.short	0x010a
        /*0492*/ 	.byte	0x05
	.zero		1


	//   ....[57]....
        /*0494*/ 	.word	0x00002ed0
        /*0498*/ 	.word	0x000000ff
        /*049c*/ 	.word	0x00000000
        /*04a0*/ 	.short	0x010a
        /*04a2*/ 	.byte	0x05
	.zero		1


	//   ....[58]....
        /*04a4*/ 	.word	0x00002f60
        /*04a8*/ 	.word	0x000000ff
        /*04ac*/ 	.word	0x00000000
        /*04b0*/ 	.short	0x010a
        /*04b2*/ 	.byte	0x05
	.zero		1


	//   ....[59]....
        /*04b4*/ 	.word	0x00003000
        /*04b8*/ 	.word	0x00000000
        /*04bc*/ 	.word	0x00000000
        /*04c0*/ 	.short	0x010a
        /*04c2*/ 	.byte	0xff
	.zero		1


	//   ....[60]....
        /*04c4*/ 	.word	0x00003120
        /*04c8*/ 	.word	0x00000002
        /*04cc*/ 	.word	0x00000120
        /*04d0*/ 	.short	0x010a
        /*04d2*/ 	.byte	0xff
	.zero		1


	//   ....[61]....
        /*04d4*/ 	.word	0x00003180
        /*04d8*/ 	.word	0x00000004
        /*04dc*/ 	.word	0x00000000
        /*04e0*/ 	.short	0x0101
        /*04e2*/ 	.byte	0xff
	.zero		1


	//   ....[62]....
        /*04e4*/ 	.word	0x000031a0
        /*04e8*/ 	.word	0x000000ff
        /*04ec*/ 	.word	0x000000d0
        /*04f0*/ 	.short	0x010a
        /*04f2*/ 	.byte	0x04
	.zero		1


	//   ....[63]....
        /*04f4*/ 	.word	0x000032c0
        /*04f8*/ 	.word	0x00000002
        /*04fc*/ 	.word	0x000000c0
        /*0500*/ 	.short	0x010a
        /*0502*/ 	.byte	0xff
	.zero		1


	//   ....[64]....
        /*0504*/ 	.word	0x000033d0
        /*0508*/ 	.word	0x00000002
        /*050c*/ 	.word	0x00000000
        /*0510*/ 	.short	0x0101
        /*0512*/ 	.byte	0xff
	.zero		1


	//   ....[65]....
        /*0514*/ 	.word	0x00003460
        /*0518*/ 	.word	0x000000ff
        /*051c*/ 	.word	0x000000d0
        /*0520*/ 	.short	0x0106
        /*0522*/ 	.byte	0x04
	.zero		1


	//   ....[66]....
        /*0524*/ 	.word	0x00003480
        /*0528*/ 	.word	0x000000ff
        /*052c*/ 	.word	0x000000d0
        /*0530*/ 	.short	0x010a
        /*0532*/ 	.byte	0x04
	.zero		1


	//   ....[67]....
        /*0534*/ 	.word	0x00003510
        /*0538*/ 	.word	0x000000ff
        /*053c*/ 	.word	0x000000d0
        /*0540*/ 	.short	0x0106
        /*0542*/ 	.byte	0x07
	.zero		1


	//   ....[68]....
        /*0544*/ 	.word	0x00003550
        /*0548*/ 	.word	0x00000000
        /*054c*/ 	.word	0x000000d0
        /*0550*/ 	.short	0x010a
        /*0552*/ 	.byte	0xff
	.zero		1


	//   ....[69]....
        /*0554*/ 	.word	0x00003790
        /*0558*/ 	.word	0x000000ff
        /*055c*/ 	.word	0x00000008
        /*0560*/ 	.short	0x010a
        /*0562*/ 	.byte	0x05
	.zero		1


	//   ....[70]....
        /*0564*/ 	.word	0x000037b0
        /*0568*/ 	.word	0x000000ff
        /*056c*/ 	.word	0x00000008
        /*0570*/ 	.short	0x010a
        /*0572*/ 	.byte	0x05
	.zero		1


	//   ....[71]....
        /*0574*/ 	.word	0x00003940
        /*0578*/ 	.word	0x000000ff
        /*057c*/ 	.word	0x00000008
        /*0580*/ 	.short	0x010a
        /*0582*/ 	.byte	0x05
	.zero		1


	//   ....[72]....
        /*0584*/ 	.word	0x00003960
        /*0588*/ 	.word	0x000000ff
        /*058c*/ 	.word	0x00000008
        /*0590*/ 	.short	0x010a
        /*0592*/ 	.byte	0x05
	.zero		1


	//   ....[73]....
        /*0594*/ 	.word	0x00003a20
        /*0598*/ 	.word	0x000000ff
        /*059c*/ 	.word	0x00000000
        /*05a0*/ 	.short	0x0101
        /*05a2*/ 	.byte	0x04
	.zero		1


	//   ....[74]....
        /*05a4*/ 	.word	0x00003de0
        /*05a8*/ 	.word	0x00000000
        /*05ac*/ 	.word	0x000000c0
        /*05b0*/ 	.short	0x010a
        /*05b2*/ 	.byte	0xff
	.zero		1


	//   ....[75]....
        /*05b4*/ 	.word	0x00003ea0
        /*05b8*/ 	.word	0x00000000
        /*05bc*/ 	.word	0x00000000
        /*05c0*/ 	.short	0x0101
        /*05c2*/ 	.byte	0xff
	.zero		1


	//   ....[76]....
        /*05c4*/ 	.word	0x00003f60
        /*05c8*/ 	.word	0x000000ff
        /*05cc*/ 	.word	0x00000000
        /*05d0*/ 	.short	0x010a
        /*05d2*/ 	.byte	0x04
	.zero		1


	//   ....[77]....
        /*05d4*/ 	.word	0x00003f70
        /*05d8*/ 	.word	0x000000ff
        /*05dc*/ 	.word	0x00000100
        /*05e0*/ 	.short	0x010a
        /*05e2*/ 	.byte	0x2e
	.zero		1


	//   ....[78]....
        /*05e4*/ 	.word	0x00004020
        /*05e8*/ 	.word	0x000000ff
        /*05ec*/ 	.word	0x00000000
        /*05f0*/ 	.short	0x010a
        /*05f2*/ 	.byte	0x07
	.zero		1


	//   ....[79]....
        /*05f4*/ 	.word	0x00004150
        /*05f8*/ 	.word	0x000000ff
        /*05fc*/ 	.word	0x00000000
        /*0600*/ 	.short	0x010a
        /*0602*/ 	.byte	0x04
	.zero		1


	//   ....[80]....
        /*0604*/ 	.word	0x00004590
        /*0608*/ 	.word	0x000000ff
        /*060c*/ 	.word	0x00000000
        /*0610*/ 	.short	0x010a
        /*0612*/ 	.byte	0x04
	.zero		1


	//   ....[81]....
        /*0614*/ 	.word	0x00004620
        /*0618*/ 	.word	0x000000ff
        /*061c*/ 	.word	0x00000000
        /*0620*/ 	.short	0x010a
        /*0622*/ 	.byte	0x05
	.zero		1


	//   ....[82]....
        /*0624*/ 	.word	0x000046b0
        /*0628*/ 	.word	0x000000ff
        /*062c*/ 	.word	0x00000000
        /*0630*/ 	.short	0x010a
        /*0632*/ 	.byte	0x05
	.zero		1


	//   ....[83]....
        /*0634*/ 	.word	0x00004750
        /*0638*/ 	.word	0x00000000
        /*063c*/ 	.word	0x00000000
        /*0640*/ 	.short	0x010a
        /*0642*/ 	.byte	0xff
	.zero		1


	//   ....[84]....
        /*0644*/ 	.word	0x00004790
        /*0648*/ 	.word	0x00000000
        /*064c*/ 	.word	0x00000000
        /*0650*/ 	.short	0x010a
        /*0652*/ 	.byte	0xff
	.zero		1


	//   ....[85]....
        /*0654*/ 	.word	0x00004800
        /*0658*/ 	.word	0x000000ff
        /*065c*/ 	.word	0x00000000
        /*0660*/ 	.short	0x0101
        /*0662*/ 	.byte	0x04
	.zero		1


	//   ....[86]....
        /*0664*/ 	.word	0x00004840
        /*0668*/ 	.word	0x000000ff
        /*066c*/ 	.word	0x00000140
        /*0670*/ 	.short	0x010a
        /*0672*/ 	.byte	0x29
	.zero		1


	//   ....[87]....
        /*0674*/ 	.word	0x00004890
        /*0678*/ 	.word	0x000000ff
        /*067c*/ 	.word	0x00000000
        /*0680*/ 	.short	0x0101
        /*0682*/ 	.byte	0x04
	.zero		1


	//   ....[88]....
        /*0684*/ 	.word	0x00004cf0
        /*0688*/ 	.word	0x0000000c
        /*068c*/ 	.word	0x000000c0
        /*0690*/ 	.short	0x010a
        /*0692*/ 	.byte	0xff
	.zero		1


	//   ....[89]....
        /*0694*/ 	.word	0x00004e60
        /*0698*/ 	.word	0x00000000
        /*069c*/ 	.word	0x00000000
        /*06a0*/ 	.short	0x0101
        /*06a2*/ 	.byte	0xff
	.zero		1


	//   ....[90]....
        /*06a4*/ 	.word	0x000052e0
        /*06a8*/ 	.word	0x000000ff
        /*06ac*/ 	.word	0x000000b8
        /*06b0*/ 	.short	0x010a
        /*06b2*/ 	.byte	0x1d
	.zero		1


	//   ....[91]....
        /*06b4*/ 	.word	0x000054a0
        /*06b8*/ 	.word	0x000000ff
        /*06bc*/ 	.word	0x00000098
        /*06c0*/ 	.short	0x010a
        /*06c2*/ 	.byte	0x04
	.zero		1


	//   ....[92]....
        /*06c4*/ 	.word	0x000056e0
        /*06c8*/ 	.word	0x000000ff
        /*06cc*/ 	.word	0x00000080
        /*06d0*/ 	.short	0x010b
        /*06d2*/ 	.byte	0x04
	.zero		1


	//   ....[93]....
        /*06d4*/ 	.word	0x000056f0
        /*06d8*/ 	.word	0x000000ff
        /*06dc*/ 	.word	0x00000000
        /*06e0*/ 	.short	0x0101
        /*06e2*/ 	.byte	0x10
	.zero		1


	//   ....[94]....
        /*06e4*/ 	.word	0x00005700
        /*06e8*/ 	.word	0x000000ff
        /*06ec*/ 	.word	0x00000098
        /*06f0*/ 	.short	0x010a
        /*06f2*/ 	.byte	0x05
	.zero		1


	//   ....[95]....
        /*06f4*/ 	.word	0x00005950
        /*06f8*/ 	.word	0x000000ff
        /*06fc*/ 	.word	0x00000080
        /*0700*/ 	.short	0x010b
        /*0702*/ 	.byte	0x05
	.zero		1


	//   ....[96]....
        /*0704*/ 	.word	0x00005960
        /*0708*/ 	.word	0x000000ff
        /*070c*/ 	.word	0x00000000
        /*0710*/ 	.short	0x0101
        /*0712*/ 	.byte	0x04
	.zero		1


	//   ....[97]....
        /*0714*/ 	.word	0x00005a20
        /*0718*/ 	.word	0x000000ff
        /*071c*/ 	.word	0x00000000
        /*0720*/ 	.short	0x010a
        /*0722*/ 	.byte	0x04
	.zero		1


	//   ....[98]....
        /*0724*/ 	.word	0x00005ab0
        /*0728*/ 	.word	0x000000ff
        /*072c*/ 	.word	0x00000000
        /*0730*/ 	.short	0x010a
        /*0732*/ 	.byte	0x05
	.zero		1


	//   ....[99]....
        /*0734*/ 	.word	0x00005b50
        /*0738*/ 	.word	0x00000000
        /*073c*/ 	.word	0x00000000
        /*0740*/ 	.short	0x010a
        /*0742*/ 	.byte	0xff
	.zero		1


	//   ....[100]....
        /*0744*/ 	.word	0x00005ee0
        /*0748*/ 	.word	0x00000003
        /*074c*/ 	.word	0x000000c0
        /*0750*/ 	.short	0x010a
        /*0752*/ 	.byte	0xff
	.zero		1


	//   ....[101]....
        /*0754*/ 	.word	0x00006060
        /*0758*/ 	.word	0x00000000
        /*075c*/ 	.word	0x00000000
        /*0760*/ 	.short	0x0101
        /*0762*/ 	.byte	0xff
	.zero		1


	//   ....[102]....
        /*0764*/ 	.word	0x00006bd0
        /*0768*/ 	.word	0x00000000
        /*076c*/ 	.word	0x00000080
        /*0770*/ 	.short	0x010a
        /*0772*/ 	.byte	0xff
	.zero		1


	//   ....[103]....
        /*0774*/ 	.word	0x00006c30
        /*0778*/ 	.word	0x00000052
        /*077c*/ 	.word	0x000000e0
        /*0780*/ 	.short	0x010a
        /*0782*/ 	.byte	0xff
	.zero		1


	//   ....[104]....
        /*0784*/ 	.word	0x00006d20
        /*0788*/ 	.word	0x00000000
        /*078c*/ 	.word	0x00000080
        /*0790*/ 	.short	0x010a
        /*0792*/ 	.byte	0xff
	.zero		1


	//   ....[105]....
        /*0794*/ 	.word	0x00006e50
        /*0798*/ 	.word	0x00000052
        /*079c*/ 	.word	0x000000e0
        /*07a0*/ 	.short	0x010a
        /*07a2*/ 	.byte	0xff
	.zero		1


	//   ....[106]....
        /*07a4*/ 	.word	0x000074d0
        /*07a8*/ 	.word	0x00000000
        /*07ac*/ 	.word	0x00000000
        /*07b0*/ 	.short	0x0101
        /*07b2*/ 	.byte	0xff
	.zero		1


	//   ....[107]....
        /*07b4*/ 	.word	0x000074e0
        /*07b8*/ 	.word	0x00000002
        /*07bc*/ 	.word	0x00000080
        /*07c0*/ 	.short	0x010a
        /*07c2*/ 	.byte	0xff
	.zero		1


	//   ....[108]....
        /*07c4*/ 	.word	0x000075b0
        /*07c8*/ 	.word	0x00000002
        /*07cc*/ 	.word	0x00000080
        /*07d0*/ 	.short	0x010a
        /*07d2*/ 	.byte	0xff
	.zero		1


	//   ....[109]....
        /*07d4*/ 	.word	0x00007850
        /*07d8*/ 	.word	0x00000052
        /*07dc*/ 	.word	0x00000000
        /*07e0*/ 	.short	0x0101
        /*07e2*/ 	.byte	0xff
	.zero		1


	//   ....[110]....
        /*07e4*/ 	.word	0x00007db0
        /*07e8*/ 	.word	0x00000002
        /*07ec*/ 	.word	0x00000000
        /*07f0*/ 	.short	0x0101
        /*07f2*/ 	.byte	0xff
	.zero		1


	//   ....[111]....
        /*07f4*/ 	.word	0x00008060
        /*07f8*/ 	.word	0x000000ff
        /*07fc*/ 	.word	0x00000000
        /*0800*/ 	.short	0x0101
        /*0802*/ 	.byte	0x06
	.zero		1


	//   ....[112]....
        /*0804*/ 	.word	0x00008080
        /*0808*/ 	.word	0x00000003
        /*080c*/ 	.word	0x00000130
        /*0810*/ 	.short	0x010a
        /*0812*/ 	.byte	0xff
	.zero		1


	//   ....[113]....
        /*0814*/ 	.word	0x000080e0
        /*0818*/ 	.word	0x00000000
        /*081c*/ 	.word	0x00000040
        /*0820*/ 	.short	0x010a
        /*0822*/ 	.byte	0xff
	.zero		1


	//   ....[114]....
        /*0824*/ 	.word	0x00008140
        /*0828*/ 	.word	0x00000000
        /*082c*/ 	.word	0x00000040
        /*0830*/ 	.short	0x010a
        /*0832*/ 	.byte	0xff
	.zero		1


	//   ....[115]....
        /*0834*/ 	.word	0x00008190
        /*0838*/ 	.word	0x00000003
        /*083c*/ 	.word	0x000000c0
        /*0840*/ 	.short	0x010a
        /*0842*/ 	.byte	0xff
	.zero		1


	//   ....[116]....
        /*0844*/ 	.word	0x000081f0
        /*0848*/ 	.word	0x00000000
        /*084c*/ 	.word	0x00000000
        /*0850*/ 	.short	0x010a
        /*0852*/ 	.byte	0xff
	.zero		1


	//   ....[117]....
        /*0854*/ 	.word	0x00008250
        /*0858*/ 	.word	0x00000000
        /*085c*/ 	.word	0x00000000
        /*0860*/ 	.short	0x010a
        /*0862*/ 	.byte	0xff
	.zero		1


	//   ....[118]....
        /*0864*/ 	.word	0x000082b0
        /*0868*/ 	.word	0x00000000
        /*086c*/ 	.word	0x00000000
        /*0870*/ 	.short	0x010a
        /*0872*/ 	.byte	0xff
	.zero		1


	//   ....[119]....
        /*0874*/ 	.word	0x00008310
        /*0878*/ 	.word	0x00000000
        /*087c*/ 	.word	0x00000000
        /*0880*/ 	.short	0x010a
        /*0882*/ 	.byte	0xff
	.zero		1


	//   ....[120]....
        /*0884*/ 	.word	0x00008370
        /*0888*/ 	.word	0x00000000
        /*088c*/ 	.word	0x00000000
        /*0890*/ 	.short	0x010a
        /*0892*/ 	.byte	0xff
	.zero		1


	//   ....[121]....
        /*0894*/ 	.word	0x000083d0
        /*0898*/ 	.word	0x00000000
        /*089c*/ 	.word	0x00000000
        /*08a0*/ 	.short	0x010a
        /*08a2*/ 	.byte	0xff
	.zero		1


	//   ....[122]....
        /*08a4*/ 	.word	0x00008430
        /*08a8*/ 	.word	0x00000000
        /*08ac*/ 	.word	0x00000000
        /*08b0*/ 	.short	0x010a
        /*08b2*/ 	.byte	0xff
	.zero		1


	//   ....[123]....
        /*08b4*/ 	.word	0x00008480
        /*08b8*/ 	.word	0x00000002
        /*08bc*/ 	.word	0x00000120
        /*08c0*/ 	.short	0x010a
        /*08c2*/ 	.byte	0xff
	.zero		1


	//   ....[124]....
        /*08c4*/ 	.word	0x000084e0
        /*08c8*/ 	.word	0x00000002
        /*08cc*/ 	.word	0x000000d0
        /*08d0*/ 	.short	0x010a
        /*08d2*/ 	.byte	0xff
	.zero		1


	//   ....[125]....
        /*08d4*/ 	.word	0x00008530
        /*08d8*/ 	.word	0x00000002
        /*08dc*/ 	.word	0x000000c0
        /*08e0*/ 	.short	0x010a
        /*08e2*/ 	.byte	0xff
	.zero		1


	//   ....[126]....
        /*08e4*/ 	.word	0x00008590
        /*08e8*/ 	.word	0x00000000
        /*08ec*/ 	.word	0x000000d0
        /*08f0*/ 	.short	0x010a
        /*08f2*/ 	.byte	0xff
	.zero		1


	//   ....[127]....
        /*08f4*/ 	.word	0x000085f0
        /*08f8*/ 	.word	0x00000000
        /*08fc*/ 	.word	0x00000008
        /*0900*/ 	.short	0x010a
        /*0902*/ 	.byte	0xff
	.zero		1


	//   ....[128]....
        /*0904*/ 	.word	0x000086e0
        /*0908*/ 	.word	0x00000000
        /*090c*/ 	.word	0x00000008
        /*0910*/ 	.short	0x010a
        /*0912*/ 	.byte	0xff
	.zero		1


	//   ....[129]....
        /*0914*/ 	.word	0x00008730
        /*0918*/ 	.word	0x00000000
        /*091c*/ 	.word	0x000000c0
        /*0920*/ 	.short	0x010a
        /*0922*/ 	.byte	0xff
	.zero		1


	//   ....[130]....
        /*0924*/ 	.word	0x00008790
        /*0928*/ 	.word	0x00000000
        /*092c*/ 	.word	0x00000100
        /*0930*/ 	.short	0x010a
        /*0932*/ 	.byte	0xff
	.zero		1


	//   ....[131]....
        /*0934*/ 	.word	0x000087f0
        /*0938*/ 	.word	0x00000000
        /*093c*/ 	.word	0x00000000
        /*0940*/ 	.short	0x010a
        /*0942*/ 	.byte	0xff
	.zero		1


	//   ....[132]....
        /*0944*/ 	.word	0x00008850
        /*0948*/ 	.word	0x00000000
        /*094c*/ 	.word	0x00000000
        /*0950*/ 	.short	0x010a
        /*0952*/ 	.byte	0xff
	.zero		1


	//   ....[133]....
        /*0954*/ 	.word	0x000088b0
        /*0958*/ 	.word	0x00000000
        /*095c*/ 	.word	0x00000000
        /*0960*/ 	.short	0x010a
        /*0962*/ 	.byte	0xff
	.zero		1


	//   ....[134]....
        /*0964*/ 	.word	0x00008910
        /*0968*/ 	.word	0x00000000
        /*096c*/ 	.word	0x00000000
        /*0970*/ 	.short	0x010a
        /*0972*/ 	.byte	0xff
	.zero		1


	//   ....[135]....
        /*0974*/ 	.word	0x00008970
        /*0978*/ 	.word	0x00000000
        /*097c*/ 	.word	0x00000140
        /*0980*/ 	.short	0x010a
        /*0982*/ 	.byte	0xff
	.zero		1


	//   ....[136]....
        /*0984*/ 	.word	0x000089c0
        /*0988*/ 	.word	0x0000000c
        /*098c*/ 	.word	0x000000c0
        /*0990*/ 	.short	0x010a
        /*0992*/ 	.byte	0xff
	.zero		1


	//   ....[137]....
        /*0994*/ 	.word	0x00008a20
        /*0998*/ 	.word	0x00000000
        /*099c*/ 	.word	0x000000b8
        /*09a0*/ 	.short	0x010a
        /*09a2*/ 	.byte	0xff
	.zero		1


	//   ....[138]....
        /*09a4*/ 	.word	0x00008a80
        /*09a8*/ 	.word	0x00000000
        /*09ac*/ 	.word	0x00000098
        /*09b0*/ 	.short	0x010a
        /*09b2*/ 	.byte	0xff
	.zero		1


	//   ....[139]....
        /*09b4*/ 	.word	0x00008ae0
        /*09b8*/ 	.word	0x00000009
        /*09bc*/ 	.word	0x00000098
        /*09c0*/ 	.short	0x010a
        /*09c2*/ 	.byte	0xff
	.zero		1


	//   ....[140]....
        /*09c4*/ 	.word	0x00008b40
        /*09c8*/ 	.word	0x00000000
        /*09cc*/ 	.word	0x00000000
        /*09d0*/ 	.short	0x010a
        /*09d2*/ 	.byte	0xff
	.zero		1


	//   ....[141]....
        /*09d4*/ 	.word	0x00008ba0
        /*09d8*/ 	.word	0x00000000
        /*09dc*/ 	.word	0x00000000
        /*09e0*/ 	.short	0x010a
        /*09e2*/ 	.byte	0xff
	.zero		1


	//   ....[142]....
        /*09e4*/ 	.word	0x00008bf0
        /*09e8*/ 	.word	0x00000003
        /*09ec*/ 	.word	0x000000c0
        /*09f0*/ 	.short	0x010a
        /*09f2*/ 	.byte	0xff
	.zero		1


	//   ....[143]....
        /*09f4*/ 	.word	0x00008c40
        /*09f8*/ 	.word	0x00000000
        /*09fc*/ 	.word	0x00000080
        /*0a00*/ 	.short	0x010a
        /*0a02*/ 	.byte	0xff
	.zero		1


	//   ....[144]....
        /*0a04*/ 	.word	0x00008c90
        /*0a08*/ 	.word	0x00000052
        /*0a0c*/ 	.word	0x000000e0
        /*0a10*/ 	.short	0x010a
        /*0a12*/ 	.byte	0xff
	.zero		1


	//   ....[145]....
        /*0a14*/ 	.word	0x00008ce0
        /*0a18*/ 	.word	0x00000002
        /*0a1c*/ 	.word	0x00000080
        /*0a20*/ 	.short	0x010a
        /*0a22*/ 	.byte	0xff
	.zero		1


	//----- nvinfo : EIATTR_NUM_MBARRIERS
	.align		4
.L_47:
        /*0a24*/ 	.byte	0x03, 0x38
        /*0a26*/ 	.short	0x0029


	//----- nvinfo : EIATTR_EXIT_INSTR_OFFSETS
	.align		4
        /*0a28*/ 	.byte	0x04, 0x1c
        /*0a2a*/ 	.short	(.L_49 - .L_48)


	//   ....[0]....
.L_48:
        /*0a2c*/ 	.word	0x00003030


	//   ....[1]....
        /*0a30*/ 	.word	0x00003520


	//   ....[2]....
        /*0a34*/ 	.word	0x00003580


	//   ....[3]....
        /*0a38*/ 	.word	0x00004ac0


	//   ....[4]....
        /*0a3c*/ 	.word	0x00005b80


	//   ....[5]....
        /*0a40*/ 	.word	0x00005bc0


	//   ....[6]....
        /*0a44*/ 	.word	0x00007f60


	//   ....[7]....
        /*0a48*/ 	.word	0x00007fd0


	//   ....[8]....
        /*0a4c*/ 	.word	0x00008000


	//   ....[9]....
        /*0a50*/ 	.word	0x00008070


	//----- nvinfo : EIATTR_MAX_THREADS
	.align		4
.L_49:
        /*0a54*/ 	.byte	0x04, 0x05
        /*0a56*/ 	.short	(.L_51 - .L_50)
.L_50:
        /*0a58*/ 	.word	0x00000100
        /*0a5c*/ 	.word	0x00000001
        /*0a60*/ 	.word	0x00000001


	//----- nvinfo : EIATTR_CRS_STACK_SIZE
	.align		4
.L_51:
        /*0a64*/ 	.byte	0x04, 0x1e
        /*0a66*/ 	.short	(.L_53 - .L_52)
.L_52:
        /*0a68*/ 	.word	0x00000000


	//----- nvinfo : EIATTR_CBANK_PARAM_SIZE
	.align		4
.L_53:
        /*0a6c*/ 	.byte	0x03, 0x19
        /*0a6e*/ 	.short	0x0800


	//----- nvinfo : EIATTR_PARAM_CBANK
	.align		4
        /*0a70*/ 	.byte	0x04, 0x0a
        /*0a72*/ 	.short	(.L_55 - .L_54)
	.align		4
.L_54:
        /*0a74*/ 	.word	index@(.nv.constant0._ZN7cutlass13device_kernelINS_4gemm6kernel13GemmUniversalIN4cute5tupleIJiiiiEEENS1_10collective13CollectiveMmaINS1_35MainloopSm100TmaUmmaWarpSpecializedILi8ELi2ELi4ENS5_IJNS4_1CILi2EEENSA_ILi4EEENSA_ILi1EEEEEEEENS5_IJNSA_ILi128EEENSA_ILi64EEESH_EEEfNS5_IJlSD_lEEEfSJ_NS4_8TiledMMAINS4_8MMA_AtomIJNS4_23SM100_MMA_TF32_2x1SM_SSINS_10tfloat32_tESN_fLi128ELi64ELNS4_4UMMA5MajorE0ELSP_0ELNSO_7ScaleInE0ELSQ_0EEEEEENS4_6LayoutINS5_IJSD_SD_SD_EEENS5_IJNSA_ILi0EEESV_SV_EEEEENS5_IJNS4_10UnderscoreESY_SY_EEEEENS4_28SM100_TMA_2SM_LOAD_MULTICASTENS4_14ComposedLayoutINS4_7SwizzleILi3ELi4ELi3EEENS4_18smem_ptr_flag_bitsILi32EEENST_INS5_IJNSA_ILi8EEENSA_ILi32EEEEEENS5_IJS18_SD_EEEEEEEvNS4_8identityENS4_18SM100_TMA_2SM_LOADES1C_vS1D_EENS_8epilogue10collective18CollectiveEpilogueINS1G_23Sm100TmaWarpSpecializedILi3ELi2ELi16ELb1ELb0EEEJNS5_IJSH_SH_SH_EEENS5_IJNST_ISH_SD_EENST_INS5_IJNSA_ILi16EEESB_EEENS5_IJSD_S18_EEEEEEEEfSJ_fSJ_NS1G_6fusion15FusionCallbacksIS1K_NS1S_17LinearCombinationIffffLNS_15FloatRoundStyleE2EEES1L_S1R_JEEENS4_5SM1004TMEM4LOAD26SM100_TMEM_LOAD_32dp32b16xENS4_13SM90_TMA_LOADENS12_INS13_ILi2ELi4ELi3EEES16_NST_INS5_IJS17_S1N_EEENS5_IJS1N_SD_EEEEEEENS4_39AutoVectorizingCopyWithAssumedAlignmentILi128EEENS4_14SM90_TMA_STOREES27_S29_S29_EEEvvEEEEvNT_6ParamsE)
        /*0a78*/ 	.short	0x0380
        /*0a7a*/ 	.short	0x0800


	//----- nvinfo : EIATTR_SW_WAR
	.align		4
.L_55:
        /*0a7c*/ 	.byte	0x04, 0x36
        /*0a7e*/ 	.short	(.L_57 - .L_56)
.L_56:
        /*0a80*/ 	.word	0x00000008
.L_57:


//--------------------- .nv.callgraph             --------------------------
	.section	.nv.callgraph,"",@"SHT_CUDA_CALLGRAPH"
	.align	4
	.sectionentsize	8
	.align		4
        /*0000*/ 	.word	0x00000000
	.align		4
        /*0004*/ 	.word	0xffffffff
	.align		4
        /*0008*/ 	.word	index@(_ZN7cutlass13device_kernelINS_4gemm6kernel13GemmUniversalIN4cute5tupleIJiiiiEEENS1_10collective13CollectiveMmaINS1_35MainloopSm100TmaUmmaWarpSpecializedILi8ELi2ELi4ENS5_IJNS4_1CILi2EEENSA_ILi4EEENSA_ILi1EEEEEEEENS5_IJNSA_ILi128EEENSA_ILi64EEESH_EEEfNS5_IJlSD_lEEEfSJ_NS4_8TiledMMAINS4_8MMA_AtomIJNS4_23SM100_MMA_TF32_2x1SM_SSINS_10tfloat32_tESN_fLi128ELi64ELNS4_4UMMA5MajorE0ELSP_0ELNSO_7ScaleInE0ELSQ_0EEEEEENS4_6LayoutINS5_IJSD_SD_SD_EEENS5_IJNSA_ILi0EEESV_SV_EEEEENS5_IJNS4_10UnderscoreESY_SY_EEEEENS4_28SM100_TMA_2SM_LOAD_MULTICASTENS4_14ComposedLayoutINS4_7SwizzleILi3ELi4ELi3EEENS4_18smem_ptr_flag_bitsILi32EEENST_INS5_IJNSA_ILi8EEENSA_ILi32EEEEEENS5_IJS18_SD_EEEEEEEvNS4_8identityENS4_18SM100_TMA_2SM_LOADES1C_vS1D_EENS_8epilogue10collective18CollectiveEpilogueINS1G_23Sm100TmaWarpSpecializedILi3ELi2ELi16ELb1ELb0EEEJNS5_IJSH_SH_SH_EEENS5_IJNST_ISH_SD_EENST_INS5_IJNSA_ILi16EEESB_EEENS5_IJSD_S18_EEEEEEEEfSJ_fSJ_NS1G_6fusion15FusionCallbacksIS1K_NS1S_17LinearCombinationIffffLNS_15FloatRoundStyleE2EEES1L_S1R_JEEENS4_5SM1004TMEM4LOAD26SM100_TMEM_LOAD_32dp32b16xENS4_13SM90_TMA_LOADENS12_INS13_ILi2ELi4ELi3EEES16_NST_INS5_IJS17_S1N_EEENS5_IJS1N_SD_EEEEEEENS4_39AutoVectorizingCopyWithAssumedAlignmentILi128EEENS4_14SM90_TMA_STOREES27_S29_S29_EEEvvEEEEvNT_6ParamsE)
	.align		4
        /*000c*/ 	.word	index@(__assertfail)
	.align		4
        /*0010*/ 	.word	0x00000000
	.align		4
        /*0014*/ 	.word	0xfffffffe
	.align		4
        /*0018*/ 	.word	0x00000000
	.align		4
        /*001c*/ 	.word	0xfffffffd
	.align		4
        /*0020*/ 	.word	0x00000000
	.align		4
        /*0024*/ 	.word	0xfffffffc


//--------------------- .nv.constant4             --------------------------
	.section	.nv.constant4,"a",@progbits
	.align	8
	.align		8
.nv.constant4:
        /*0000*/ 	.dword	__assertfail
	.align		8
        /*0008*/ 	.dword	__unnamed_1
	.align		8
        /*0010*/ 	.dword	__unnamed_2
	.align		8
        /*0018*/ 	.dword	_ZN40_INTERNAL_fca24573_4_k_cu_f5b744b2_279554cuda3std3__45__cpo5beginE
	.align		8
        /*0020*/ 	.dword	_ZN40_INTERNAL_fca24573_4_k_cu_f5b744b2_279554cuda3std3__45__cpo3endE
	.align		8
        /*0028*/ 	.dword	_ZN40_INTERNAL_fca24573_4_k_cu_f5b744b2_279554cuda3std3__45__cpo6cbeginE
	.align		8
        /*0030*/ 	.dword	_ZN40_INTERNAL_fca24573_4_k_cu_f5b744b2_279554cuda3std3__45__cpo4cendE
	.align		8
        /*0038*/ 	.dword	_ZN40_INTERNAL_fca24573_4_k_cu_f5b744b2_279554cuda3std3__442_GLOBAL__N__fca24573_4_k_cu_f5b744b2_279556ignoreE
	.align		8
        /*0040*/ 	.dword	_ZN40_INTERNAL_fca24573_4_k_cu_f5b744b2_279554cuda3std3__419piecewise_constructE
	.align		8
        /*0048*/ 	.dword	_ZN40_INTERNAL_fca24573_4_k_cu_f5b744b2_279554cuda3std3__48in_placeE
	.align		8
        /*0050*/ 	.dword	_ZN40_INTERNAL_fca24573_4_k_cu_f5b744b2_279554cuda3std6ranges3__45__cpo4swapE
	.align		8
        /*0058*/ 	.dword	_ZN40_INTERNAL_fca24573_4_k_cu_f5b744b2_279554cuda3std6ranges3__45__cpo9iter_moveE
	.align		8
        /*0060*/ 	.dword	_ZN40_INTERNAL_fca24573_4_k_cu_f5b744b2_279554cute7productE
	.align		8
        /*0068*/ 	.dword	_ZN40_INTERNAL_fca24573_4_k_cu_f5b744b2_279554cute1_E
	.align		8
        /*0070*/ 	.dword	$str$25
	.align		8
        /*0078*/ 	.dword	$str$26
	.align		8
        /*0080*/ 	.dword	$str$27
	.align		8
        /*0088*/ 	.dword	$str$28


//--------------------- .text._ZN7cutlass13device_kernelINS_4gemm6kernel13GemmUniversalIN4cute5tupleIJiiiiEEENS1_10collective13CollectiveMmaINS1_35MainloopSm100TmaUmmaWarpSpecializedILi8ELi2ELi4ENS5_IJNS4_1CILi2EEENSA_ILi4EEENSA_ILi1EEEEEEEENS5_IJNSA_ILi128EEENSA_ILi64EEESH_EEEfNS5_IJlSD_lEEEfSJ_NS4_8TiledMMAINS4_8MMA_AtomIJNS4_23SM100_MMA_TF32_2x1SM_SSINS_10tfloat32_tESN_fLi128ELi64ELNS4_4UMMA5MajorE0ELSP_0ELNSO_7ScaleInE0ELSQ_0EEEEEENS4_6LayoutINS5_IJSD_SD_SD_EEENS5_IJNSA_ILi0EEESV_SV_EEEEENS5_IJNS4_10UnderscoreESY_SY_EEEEENS4_28SM100_TMA_2SM_LOAD_MULTICASTENS4_14ComposedLayoutINS4_7SwizzleILi3ELi4ELi3EEENS4_18smem_ptr_flag_bitsILi32EEENST_INS5_IJNSA_ILi8EEENSA_ILi32EEEEEENS5_IJS18_SD_EEEEEEEvNS4_8identityENS4_18SM100_TMA_2SM_LOADES1C_vS1D_EENS_8epilogue10collective18CollectiveEpilogueINS1G_23Sm100TmaWarpSpecializedILi3ELi2ELi16ELb1ELb0EEEJNS5_IJSH_SH_SH_EEENS5_IJNST_ISH_SD_EENST_INS5_IJNSA_ILi16EEESB_EEENS5_IJSD_S18_EEEEEEEEfSJ_fSJ_NS1G_6fusion15FusionCallbacksIS1K_NS1S_17LinearCombinationIffffLNS_15FloatRoundStyleE2EEES1L_S1R_JEEENS4_5SM1004TMEM4LOAD26SM100_TMEM_LOAD_32dp32b16xENS4_13SM90_TMA_LOADENS12_INS13_ILi2ELi4ELi3EEES16_NST_INS5_IJS17_S1N_EEENS5_IJS1N_SD_EEEEEEENS4_39AutoVectorizingCopyWithAssumedAlignmentILi128EEENS4_14SM90_TMA_STOREES27_S29_S29_EEEvvEEEEvNT_6ParamsE --------------------------
	.section	.text._ZN7cutlass13device_kernelINS_4gemm6kernel13GemmUniversalIN4cute5tupleIJiiiiEEENS1_10collective13CollectiveMmaINS1_35MainloopSm100TmaUmmaWarpSpecializedILi8ELi2ELi4ENS5_IJNS4_1CILi2EEENSA_ILi4EEENSA_ILi1EEEEEEEENS5_IJNSA_ILi128EEENSA_ILi64EEESH_EEEfNS5_IJlSD_lEEEfSJ_NS4_8TiledMMAINS4_8MMA_AtomIJNS4_23SM100_MMA_TF32_2x1SM_SSINS_10tfloat32_tESN_fLi128ELi64ELNS4_4UMMA5MajorE0ELSP_0ELNSO_7ScaleInE0ELSQ_0EEEEEENS4_6LayoutINS5_IJSD_SD_SD_EEENS5_IJNSA_ILi0EEESV_SV_EEEEENS5_IJNS4_10UnderscoreESY_SY_EEEEENS4_28SM100_TMA_2SM_LOAD_MULTICASTENS4_14ComposedLayoutINS4_7SwizzleILi3ELi4ELi3EEENS4_18smem_ptr_flag_bitsILi32EEENST_INS5_IJNSA_ILi8EEENSA_ILi32EEEEEENS5_IJS18_SD_EEEEEEEvNS4_8identityENS4_18SM100_TMA_2SM_LOADES1C_vS1D_EENS_8epilogue10collective18CollectiveEpilogueINS1G_23Sm100TmaWarpSpecializedILi3ELi2ELi16ELb1ELb0EEEJNS5_IJSH_SH_SH_EEENS5_IJNST_ISH_SD_EENST_INS5_IJNSA_ILi16EEESB_EEENS5_IJSD_S18_EEEEEEEEfSJ_fSJ_NS1G_6fusion15FusionCallbacksIS1K_NS1S_17LinearCombinationIffffLNS_15FloatRoundStyleE2EEES1L_S1R_JEEENS4_5SM1004TMEM4LOAD26SM100_TMEM_LOAD_32dp32b16xENS4_13SM90_TMA_LOADENS12_INS13_ILi2ELi4ELi3EEES16_NST_INS5_IJS17_S1N_EEENS5_IJS1N_SD_EEEEEEENS4_39AutoVectorizingCopyWithAssumedAlignmentILi128EEENS4_14SM90_TMA_STOREES27_S29_S29_EEEvvEEEEvNT_6ParamsE,"ax",@progbits
	.align	128
.text._ZN7cutlass13device_kernelINS_4gemm6kernel13GemmUniversalIN4cute5tupleIJiiiiEEENS1_10collective13CollectiveMmaINS1_35MainloopSm100TmaUmmaWarpSpecializedILi8ELi2ELi4ENS5_IJNS4_1CILi2EEENSA_ILi4EEENSA_ILi1EEEEEEEENS5_IJNSA_ILi128EEENSA_ILi64EEESH_EEEfNS5_IJlSD_lEEEfSJ_NS4_8TiledMMAINS4_8MMA_AtomIJNS4_23SM100_MMA_TF32_2x1SM_SSINS_10tfloat32_tESN_fLi128ELi64ELNS4_4UMMA5MajorE0ELSP_0ELNSO_7ScaleInE0ELSQ_0EEEEEENS4_6LayoutINS5_IJSD_SD_SD_EEENS5_IJNSA_ILi0EEESV_SV_EEEEENS5_IJNS4_10UnderscoreESY_SY_EEEEENS4_28SM100_TMA_2SM_LOAD_MULTICASTENS4_14ComposedLayoutINS4_7SwizzleILi3ELi4ELi3EEENS4_18smem_ptr_flag_bitsILi32EEENST_INS5_IJNSA_ILi8EEENSA_ILi32EEEEEENS5_IJS18_SD_EEEEEEEvNS4_8identityENS4_18SM100_TMA_2SM_LOADES1C_vS1D_EENS_8epilogue10collective18CollectiveEpilogueINS1G_23Sm100TmaWarpSpecializedILi3ELi2ELi16ELb1ELb0EEEJNS5_IJSH_SH_SH_EEENS5_IJNST_ISH_SD_EENST_INS5_IJNSA_ILi16EEESB_EEENS5_IJSD_S18_EEEEEEEEfSJ_fSJ_NS1G_6fusion15FusionCallbacksIS1K_NS1S_17LinearCombinationIffffLNS_15FloatRoundStyleE2EEES1L_S1R_JEEENS4_5SM1004TMEM4LOAD26SM100_TMEM_LOAD_32dp32b16xENS4_13SM90_TMA_LOADENS12_INS13_ILi2ELi4ELi3EEES16_NST_INS5_IJS17_S1N_EEENS5_IJS1N_SD_EEEEEEENS4_39AutoVectorizingCopyWithAssumedAlignmentILi128EEENS4_14SM90_TMA_STOREES27_S29_S29_EEEvvEEEEvNT_6ParamsE:
        .type           _ZN7cutlass13device_kernelINS_4gemm6kernel13GemmUniversalIN4cute5tupleIJiiiiEEENS1_10collective13CollectiveMmaINS1_35MainloopSm100TmaUmmaWarpSpecializedILi8ELi2ELi4ENS5_IJNS4_1CILi2EEENSA_ILi4EEENSA_ILi1EEEEEEEENS5_IJNSA_ILi128EEENSA_ILi64EEESH_EEEfNS5_IJlSD_lEEEfSJ_NS4_8TiledMMAINS4_8MMA_AtomIJNS4_23SM100_MMA_TF32_2x1SM_SSINS_10tfloat32_tESN_fLi128ELi64ELNS4_4UMMA5MajorE0ELSP_0ELNSO_7ScaleInE0ELSQ_0EEEEEENS4_6LayoutINS5_IJSD_SD_SD_EEENS5_IJNSA_ILi0EEESV_SV_EEEEENS5_IJNS4_10UnderscoreESY_SY_EEEEENS4_28SM100_TMA_2SM_LOAD_MULTICASTENS4_14ComposedLayoutINS4_7SwizzleILi3ELi4ELi3EEENS4_18smem_ptr_flag_bitsILi32EEENST_INS5_IJNSA_ILi8EEENSA_ILi32EEEEEENS5_IJS18_SD_EEEEEEEvNS4_8identityENS4_18SM100_TMA_2SM_LOADES1C_vS1D_EENS_8epilogue10collective18CollectiveEpilogueINS1G_23Sm100TmaWarpSpecializedILi3ELi2ELi16ELb1ELb0EEEJNS5_IJSH_SH_SH_EEENS5_IJNST_ISH_SD_EENST_INS5_IJNSA_ILi16EEESB_EEENS5_IJSD_S18_EEEEEEEEfSJ_fSJ_NS1G_6fusion15FusionCallbacksIS1K_NS1S_17LinearCombinationIffffLNS_15FloatRoundStyleE2EEES1L_S1R_JEEENS4_5SM1004TMEM4LOAD26SM100_TMEM_LOAD_32dp32b16xENS4_13SM90_TMA_LOADENS12_INS13_ILi2ELi4ELi3EEES16_NST_INS5_IJS17_S1N_EEENS5_IJS1N_SD_EEEEEEENS4_39AutoVectorizingCopyWithAssumedAlignmentILi128EEENS4_14SM90_TMA_STOREES27_S29_S29_EEEvvEEEEvNT_6ParamsE,@function
        .size           _ZN7cutlass13device_kernelINS_4gemm6kernel13GemmUniversalIN4cute5tupleIJiiiiEEENS1_10collective13CollectiveMmaINS1_35MainloopSm100TmaUmmaWarpSpecializedILi8ELi2ELi4ENS5_IJNS4_1CILi2EEENSA_ILi4EEENSA_ILi1EEEEEEEENS5_IJNSA_ILi128EEENSA_ILi64EEESH_EEEfNS5_IJlSD_lEEEfSJ_NS4_8TiledMMAINS4_8MMA_AtomIJNS4_23SM100_MMA_TF32_2x1SM_SSINS_10tfloat32_tESN_fLi128ELi64ELNS4_4UMMA5MajorE0ELSP_0ELNSO_7ScaleInE0ELSQ_0EEEEEENS4_6LayoutINS5_IJSD_SD_SD_EEENS5_IJNSA_ILi0EEESV_SV_EEEEENS5_IJNS4_10UnderscoreESY_SY_EEEEENS4_28SM100_TMA_2SM_LOAD_MULTICASTENS4_14ComposedLayoutINS4_7SwizzleILi3ELi4ELi3EEENS4_18smem_ptr_flag_bitsILi32EEENST_INS5_IJNSA_ILi8EEENSA_ILi32EEEEEENS5_IJS18_SD_EEEEEEEvNS4_8identityENS4_18SM100_TMA_2SM_LOADES1C_vS1D_EENS_8epilogue10collective18CollectiveEpilogueINS1G_23Sm100TmaWarpSpecializedILi3ELi2ELi16ELb1ELb0EEEJNS5_IJSH_SH_SH_EEENS5_IJNST_ISH_SD_EENST_INS5_IJNSA_ILi16EEESB_EEENS5_IJSD_S18_EEEEEEEEfSJ_fSJ_NS1G_6fusion15FusionCallbacksIS1K_NS1S_17LinearCombinationIffffLNS_15FloatRoundStyleE2EEES1L_S1R_JEEENS4_5SM1004TMEM4LOAD26SM100_TMEM_LOAD_32dp32b16xENS4_13SM90_TMA_LOADENS12_INS13_ILi2ELi4ELi3EEES16_NST_INS5_IJS17_S1N_EEENS5_IJS1N_SD_EEEEEEENS4_39AutoVectorizingCopyWithAssumedAlignmentILi128EEENS4_14SM90_TMA_STOREES27_S29_S29_EEEvvEEEEvNT_6ParamsE,(.L_x_189 - _ZN7cutlass13device_kernelINS_4gemm6kernel13GemmUniversalIN4cute5tupleIJiiiiEEENS1_10collective13CollectiveMmaINS1_35MainloopSm100TmaUmmaWarpSpecializedILi8ELi2ELi4ENS5_IJNS4_1CILi2EEENSA_ILi4EEENSA_ILi1EEEEEEEENS5_IJNSA_ILi128EEENSA_ILi64EEESH_EEEfNS5_IJlSD_lEEEfSJ_NS4_8TiledMMAINS4_8MMA_AtomIJNS4_23SM100_MMA_TF32_2x1SM_SSINS_10tfloat32_tESN_fLi128ELi64ELNS4_4UMMA5MajorE0ELSP_0ELNSO_7ScaleInE0ELSQ_0EEEEEENS4_6LayoutINS5_IJSD_SD_SD_EEENS5_IJNSA_ILi0EEESV_SV_EEEEENS5_IJNS4_10UnderscoreESY_SY_EEEEENS4_28SM100_TMA_2SM_LOAD_MULTICASTENS4_14ComposedLayoutINS4_7SwizzleILi3ELi4ELi3EEENS4_18smem_ptr_flag_bitsILi32EEENST_INS5_IJNSA_ILi8EEENSA_ILi32EEEEEENS5_IJS18_SD_EEEEEEEvNS4_8identityENS4_18SM100_TMA_2SM_LOADES1C_vS1D_EENS_8epilogue10collective18CollectiveEpilogueINS1G_23Sm100TmaWarpSpecializedILi3ELi2ELi16ELb1ELb0EEEJNS5_IJSH_SH_SH_EEENS5_IJNST_ISH_SD_EENST_INS5_IJNSA_ILi16EEESB_EEENS5_IJSD_S18_EEEEEEEEfSJ_fSJ_NS1G_6fusion15FusionCallbacksIS1K_NS1S_17LinearCombinationIffffLNS_15FloatRoundStyleE2EEES1L_S1R_JEEENS4_5SM1004TMEM4LOAD26SM100_TMEM_LOAD_32dp32b16xENS4_13SM90_TMA_LOADENS12_INS13_ILi2ELi4ELi3EEES16_NST_INS5_IJS17_S1N_EEENS5_IJS1N_SD_EEEEEEENS4_39AutoVectorizingCopyWithAssumedAlignmentILi128EEENS4_14SM90_TMA_STOREES27_S29_S29_EEEvvEEEEvNT_6ParamsE)
        .other          _ZN7cutlass13device_kernelINS_4gemm6kernel13GemmUniversalIN4cute5tupleIJiiiiEEENS1_10collective13CollectiveMmaINS1_35MainloopSm100TmaUmmaWarpSpecializedILi8ELi2ELi4ENS5_IJNS4_1CILi2EEENSA_ILi4EEENSA_ILi1EEEEEEEENS5_IJNSA_ILi128EEENSA_ILi64EEESH_EEEfNS5_IJlSD_lEEEfSJ_NS4_8TiledMMAINS4_8MMA_AtomIJNS4_23SM100_MMA_TF32_2x1SM_SSINS_10tfloat32_tESN_fLi128ELi64ELNS4_4UMMA5MajorE0ELSP_0ELNSO_7ScaleInE0ELSQ_0EEEEEENS4_6LayoutINS5_IJSD_SD_SD_EEENS5_IJNSA_ILi0EEESV_SV_EEEEENS5_IJNS4_10UnderscoreESY_SY_EEEEENS4_28SM100_TMA_2SM_LOAD_MULTICASTENS4_14ComposedLayoutINS4_7SwizzleILi3ELi4ELi3EEENS4_18smem_ptr_flag_bitsILi32EEENST_INS5_IJNSA_ILi8EEENSA_ILi32EEEEEENS5_IJS18_SD_EEEEEEEvNS4_8identityENS4_18SM100_TMA_2SM_LOADES1C_vS1D_EENS_8epilogue10collective18CollectiveEpilogueINS1G_23Sm100TmaWarpSpecializedILi3ELi2ELi16ELb1ELb0EEEJNS5_IJSH_SH_SH_EEENS5_IJNST_ISH_SD_EENST_INS5_IJNSA_ILi16EEESB_EEENS5_IJSD_S18_EEEEEEEEfSJ_fSJ_NS1G_6fusion15FusionCallbacksIS1K_NS1S_17LinearCombinationIffffLNS_15FloatRoundStyleE2EEES1L_S1R_JEEENS4_5SM1004TMEM4LOAD26SM100_TMEM_LOAD_32dp32b16xENS4_13SM90_TMA_LOADENS12_INS13_ILi2ELi4ELi3EEES16_NST_INS5_IJS17_S1N_EEENS5_IJS1N_SD_EEEEEEENS4_39AutoVectorizingCopyWithAssumedAlignmentILi128EEENS4_14SM90_TMA_STOREES27_S29_S29_EEEvvEEEEvNT_6ParamsE,@"STO_CUDA_ENTRY STV_DEFAULT"
_ZN7cutlass13device_kernelINS_4gemm6kernel13GemmUniversalIN4cute5tupleIJiiiiEEENS1_10collective13CollectiveMmaINS1_35MainloopSm100TmaUmmaWarpSpecializedILi8ELi2ELi4ENS5_IJNS4_1CILi2EEENSA_ILi4EEENSA_ILi1EEEEEEEENS5_IJNSA_ILi128EEENSA_ILi64EEESH_EEEfNS5_IJlSD_lEEEfSJ_NS4_8TiledMMAINS4_8MMA_AtomIJNS4_23SM100_MMA_TF32_2x1SM_SSINS_10tfloat32_tESN_fLi128ELi64ELNS4_4UMMA5MajorE0ELSP_0ELNSO_7ScaleInE0ELSQ_0EEEEEENS4_6LayoutINS5_IJSD_SD_SD_EEENS5_IJNSA_ILi0EEESV_SV_EEEEENS5_IJNS4_10UnderscoreESY_SY_EEEEENS4_28SM100_TMA_2SM_LOAD_MULTICASTENS4_14ComposedLayoutINS4_7SwizzleILi3ELi4ELi3EEENS4_18smem_ptr_flag_bitsILi32EEENST_INS5_IJNSA_ILi8EEENSA_ILi32EEEEEENS5_IJS18_SD_EEEEEEEvNS4_8identityENS4_18SM100_TMA_2SM_LOADES1C_vS1D_EENS_8epilogue10collective18CollectiveEpilogueINS1G_23Sm100TmaWarpSpecializedILi3ELi2ELi16ELb1ELb0EEEJNS5_IJSH_SH_SH_EEENS5_IJNST_ISH_SD_EENST_INS5_IJNSA_ILi16EEESB_EEENS5_IJSD_S18_EEEEEEEEfSJ_fSJ_NS1G_6fusion15FusionCallbacksIS1K_NS1S_17LinearCombinationIffffLNS_15FloatRoundStyleE2EEES1L_S1R_JEEENS4_5SM1004TMEM4LOAD26SM100_TMEM_LOAD_32dp32b16xENS4_13SM90_TMA_LOADENS12_INS13_ILi2ELi4ELi3EEES16_NST_INS5_IJS17_S1N_EEENS5_IJS1N_SD_EEEEEEENS4_39AutoVectorizingCopyWithAssumedAlignmentILi128EEENS4_14SM90_TMA_STOREES27_S29_S29_EEEvvEEEEvNT_6ParamsE:
[----:B------:R-:W1:Y:S01]  /*0000*/  LDC R1, c[0x0][0x37c] ;  /* 0x0000df00ff017b82 */ /* 0x000e620000000800 */
[----:B------:R-:W2:Y:S01]  /*0010*/  S2R R73, SR_TID.X ;  /* 0x0000000000497919 */ /* 0x000ea20000002100 */
[----:B------:R-:W3:Y:S06]  /*0020*/  LDCU.64 UR8, c[0x0][0x890] ;  /* 0x00011200ff0877ac */ /* 0x000eec0008000a00 */
[----:B------:R-:W4:Y:S01]  /*0030*/  S2UR UR53, SR_CgaCtaId ;  /* 0x00000000003579c3 */ /* 0x000f220000008800 */
[----:B------:R-:W-:Y:S02]  /*0040*/  PRMT R27, RZ, 0x7610, R27 ;  /* 0x00007610ff1b7816 */ /* 0x000fe4000000001b */
[----:B------:R-:W-:-:S02]  /*0050*/  ELECT P0, URZ, PT ;  /* 0x0000000000ff782f */ /* 0x000fc40003800000 */
[----:B---3--:R-:W-:-:S04]  /*0060*/  ISETP.NE.U32.AND P1, PT, RZ, UR8, PT ;  /* 0x00000008ff007c0c */ /* 0x008fc8000bf25070 */
[----:B------:R-:W-:Y:S01]  /*0070*/  ISETP.NE.AND.EX P2, PT, RZ, UR9, PT, P1 ;  /* 0x00000009ff007c0c */ /* 0x000fe2000bf45310 */
[----:B----4-:R-:W-:Y:S02]  /*0080*/  ULOP3.LUT UR68, UR53, 0x1, URZ, 0xc0, !UPT ;  /* 0x0000000135447892 */ /* 0x010fe4000f8ec0ff */
[----:B------:R-:W-:Y:S01]  /*0090*/  ULOP3.LUT UR69, UR53, 0x1, URZ, 0x3c, !UPT ;  /* 0x0000000135457892 */ /* 0x000fe2000f8e3cff */
[----:B--2---:R-:W-:-:S05]  /*00a0*/  SHF.R.U32.HI R68, RZ, 0x5, R73 ;  /* 0x00000005ff447819 */ /* 0x004fca0000011649 */
[----:B------:R-:W2:Y:S02]  /*00b0*/  SHFL.IDX PT, R0, R68, RZ, 0x1f ;  /* 0x00001fff44007589 */ /* 0x000ea400000e0000 */
[----:B--2---:R-:W-:Y:S02]  /*00c0*/  R2UR UR24, R0 ;  /* 0x00000000001872ca */ /* 0x004fe400000e0000 */
[----:B-1----:R-:W-:Y:S05]  /*00d0*/  @P2 BRA `(.L_x_0) ;  /* 0x0000000000302947 */ /* 0x002fea0003800000 */
[----:B------:R-:W1:Y:S02]  /*00e0*/  LDCU.64 UR4, c[0x0][0x888] ;  /* 0x00011100ff0477ac */ /* 0x000e640008000a00 */
[----:B-1----:R-:W-:-:S04]  /*00f0*/  UISETP.NE.U32.AND UP0, UPT, UR4, URZ, UPT ;  /* 0x000000ff0400728c */ /* 0x002fc8000bf05070 */
[----:B------:R-:W-:-:S09]  /*0100*/  UISETP.NE.AND.EX UP0, UPT, UR5, URZ, UPT, UP0 ;  /* 0x000000ff0500728c */ /* 0x000fd2000bf05300 */
[----:B------:R-:W-:Y:S05]  /*0110*/  BRA.U !UP0, `(.L_x_1) ;  /* 0x0000000108147547 */ /* 0x000fea000b800000 */
[----:B------:R-:W1:Y:S01]  /*0120*/  LDC.64 R2, c[0x0][0x888] ;  /* 0x00022200ff027b82 */ /* 0x000e620000000a00 */
[----:B------:R-:W1:Y:S02]  /*0130*/  LDCU.64 UR4, c[0x0][0x358] ;  /* 0x00006b00ff0477ac */ /* 0x000e640008000a00 */
[----:B-1----:R1:W5:Y:S01]  /*0140*/  LDG.E R26, desc[UR4][R2.64] ;  /* 0x00000004021a7981 */ /* 0x002362000c1e1900 */
[----:B------:R-:W-:Y:S01]  /*0150*/  HFMA2 R27, -RZ, RZ, 0, 5.9604644775390625e-08 ;  /* 0x00000001ff1b7431 */ /* 0x000fe200000001ff */
[----:B------:R-:W-:Y:S05]  /*0160*/  BRA `(.L_x_0) ;  /* 0x00000000000c7947 */ /* 0x000fea0003800000 */
.L_x_1:
[----:B------:R-:W1:Y:S01]  /*0170*/  LDCU UR4, c[0x0][0x880] ;  /* 0x00011000ff0477ac */ /* 0x000e620008000800 */
[----:B------:R-:W-:Y:S01]  /*0180*/  HFMA2 R27, -RZ, RZ, 0, 5.9604644775390625e-08 ;  /* 0x00000001ff1b7431 */ /* 0x000fe200000001ff */
[----:B-1----:R-:W-:-:S07]  /*0190*/  MOV R26, UR4 ;  /* 0x00000004001a7c02 */ /* 0x002fce0008000f00 */
.L_x_0:
[----:B------:R-:W2:Y:S02]  /*01a0*/  LDCU.64 UR4, c[0x0][0x8b0] ;  /* 0x00011600ff0477ac */ /* 0x000ea40008000a00 */
[----:B--2---:R-:W-:-:S04]  /*01b0*/  UISETP.NE.U32.AND UP0, UPT, UR4, URZ, UPT ;  /* 0x000000ff0400728c */ /* 0x004fc8000bf05070 */
[----:B------:R-:W-:-:S09]  /*01c0*/  UISETP.NE.AND.EX UP0, UPT, UR5, URZ, UPT, UP0 ;  /* 0x000000ff0500728c */ /* 0x000fd2000bf05300 */
[----:B------:R-:W-:Y:S05]  /*01d0*/  BRA.U UP0, `(.L_x_2) ;  /* 0x0000000100287547 */ /* 0x000fea000b800000 */
[----:B------:R-:W2:Y:S02]  /*01e0*/  LDCU.64 UR4, c[0x0][0x8a8] ;  /* 0x00011500ff0477ac */ /* 0x000ea40008000a00 */
[----:B--2---:R-:W-:-:S04]  /*01f0*/  UISETP.NE.U32.AND UP0, UPT, UR4, URZ, UPT ;  /* 0x000000ff0400728c */ /* 0x004fc8000bf05070 */
[----:B------:R-:W-:-:S09]  /*0200*/  UISETP.NE.AND.EX UP0, UPT, UR5, URZ, UPT, UP0 ;  /* 0x000000ff0500728c */ /* 0x000fd2000bf05300 */
[----:B------:R-:W-:Y:S05]  /*0210*/  BRA.U !UP0, `(.L_x_3) ;  /* 0x0000000108107547 */ /* 0x000fea000b800000 */
[----:B------:R-:W2:Y:S01]  /*0220*/  LDC.64 R24, c[0x0][0x8a8] ;  /* 0x00022a00ff187b82 */ /* 0x000ea20000000a00 */
[----:B------:R-:W2:Y:S02]  /*0230*/  LDCU.64 UR4, c[0x0][0x358] ;  /* 0x00006b00ff0477ac */ /* 0x000ea40008000a00 */
[----:B--2---:R2:W5:Y:S01]  /*0240*/  LDG.E R24, desc[UR4][R24.64] ;  /* 0x0000000418187981 */ /* 0x004562000c1e1900 */
[----:B------:R-:W-:Y:S05]  /*0250*/  BRA `(.L_x_2) ;  /* 0x0000000000087947 */ /* 0x000fea0003800000 */
.L_x_3:
[----:B------:R-:W2:Y:S02]  /*0260*/  LDCU UR4, c[0x0][0x8a0] ;  /* 0x00011400ff0477ac */ /* 0x000ea40008000800 */
[----:B--2---:R-:W-:Y:S02]  /*0270*/  MOV R24, UR4 ;  /* 0x0000000400187c02 */ /* 0x004fe40008000f00 */
.L_x_2:
[----:B------:R-:W-:Y:S01]  /*0280*/  IMAD.U32 R0, RZ, RZ, UR24 ;  /* 0x00000018ff007e24 */ /* 0x000fe2000f8e00ff */
[----:B------:R-:W-:Y:S04]  /*0290*/  BSSY.RECONVERGENT B0, `(.L_x_4) ;  /* 0x000000c000007945 */ /* 0x000fe80003800200 */
[C---:B------:R-:W-:Y:S02]  /*02a0*/  ISETP.NE.OR P3, PT, R0.reuse, 0x1, !P0 ;  /* 0x000000010000780c */ /* 0x040fe40004765670 */
[----:B------:R-:W-:-:S11]  /*02b0*/  ISETP.NE.OR P2, PT, R0, 0x3, !P0 ;  /* 0x000000030000780c */ /* 0x000fd60004745670 */
[----:B------:R-:W-:Y:S05]  /*02c0*/  @P3 BRA `(.L_x_5) ;  /* 0x0000000000203947 */ /* 0x000fea0003800000 */
[----:B------:R-:W3:Y:S02]  /*02d0*/  LDCU.64 UR4, c[0x0][0x348] ;  /* 0x00006900ff0477ac */ /* 0x000ee40008000a00 */
[----:B---3--:R-:W-:Y:S02]  /*02e0*/  UIADD3 UR6, UP1, UPT, UR4, 0x80, URZ ;  /* 0x0000008004067890 */ /* 0x008fe4000ff3e0ff */
[----:B------:R-:W-:Y:S02]  /*02f0*/  UIADD3 UR4, UP0, UPT, UR4, 0x180, URZ ;  /* 0x0000018004047890 */ /* 0x000fe4000ff1e0ff */
[----:B------:R-:W-:Y:S02]  /*0300*/  UIADD3.X UR7, UPT, UPT, URZ, UR5, URZ, UP1, !UPT ;  /* 0x00000005ff077290 */ /* 0x000fe40008ffe4ff */
[----:B------:R-:W-:-:S07]  /*0310*/  UIADD3.X UR5, UPT, UPT, URZ, UR5, URZ, UP0, !UPT ;  /* 0x00000005ff057290 */ /* 0x000fce00087fe4ff */
[----:B------:R3:W-:Y:S02]  /*0320*/  UTMACCTL.PF [UR6] ;  /* 0x00000000060079b9 */ /* 0x0007e40008040000 */
[----:B------:R3:W-:Y:S02]  /*0330*/  UTMACCTL.PF [UR4] ;  /* 0x00000000040079b9 */ /* 0x0007e40008040000 */
[----:B---3--:R-:W-:Y:S01]  /*0340*/  NOP ;  /* 0x0000000000007918 */ /* 0x008fe20000000000 */
.L_x_5:
[----:B------:R-:W-:Y:S05]  /*0350*/  BSYNC.RECONVERGENT B0 ;  /* 0x0000000000007941 */ /* 0x000fea0003800200 */
.L_x_4:
[----:B------:R-:W-:Y:S04]  /*0360*/  BSSY.RECONVERGENT B0, `(.L_x_6) ;  /* 0x000000a000007945 */ /* 0x000fe80003800200 */
        /* <DEDUP_REMOVED lines=9> */
.L_x_7:
[----:B------:R-:W-:Y:S05]  /*0400*/  BSYNC.RECONVERGENT B0 ;  /* 0x0000000000007941 */ /* 0x000fea0003800200 */
.L_x_6:
[----:B------:R-:W3:Y:S01]  /*0410*/  LDCU.64 UR4, c[0x0][0x888] ;  /* 0x00011100ff0477ac */ /* 0x000ee20008000a00 */
[----:B------:R-:W-:Y:S01]  /*0420*/  ISETP.NE.AND.EX P1, PT, RZ, UR9, PT, P1 ;  /* 0x00000009ff007c0c */ /* 0x000fe2000bf25310 */
[----:B------:R-:W-:Y:S01]  /*0430*/  UPLOP3.LUT UP4, UPT, UPT, UPT, UPT, 0x80, 0x8 ;  /* 0x000000000008789c */ /* 0x000fe20003f8f070 */
[----:B---3--:R-:W-:-:S04]  /*0440*/  ISETP.NE.U32.AND P2, PT, RZ, UR4, PT ;  /* 0x00000004ff007c0c */ /* 0x008fc8000bf45070 */
[----:B------:R-:W-:-:S13]  /*0450*/  ISETP.NE.AND.EX P2, PT, RZ, UR5, PT, P2 ;  /* 0x00000005ff007c0c */ /* 0x000fda000bf45320 */
[----:B------:R-:W-:Y:S05]  /*0460*/  @P2 BRA P1, `(.L_x_8) ;  /* 0x0000000000282947 */ /* 0x000fea0000800000 */
[----:B------:R-:W-:Y:S01]  /*0470*/  UISETP.NE.U32.AND UP0, UPT, UR8, URZ, UPT ;  /* 0x000000ff0800728c */ /* 0x000fe2000bf05070 */
[----:B-----5:R-:W-:Y:S01]  /*0480*/  FSETP.NEU.AND P1, PT, R26, RZ, PT ;  /* 0x000000ff1a00720b */ /* 0x020fe20003f2d000 */
[----:B------:R-:W-:Y:S02]  /*0490*/  UISETP.NE.U32.AND UP2, UPT, UR4, URZ, UPT ;  /* 0x000000ff0400728c */ /* 0x000fe4000bf45070 */
[----:B------:R-:W-:Y:S02]  /*04a0*/  UISETP.NE.AND.EX UP1, UPT, UR9, URZ, UPT, UP0 ;  /* 0x000000ff0900728c */ /* 0x000fe4000bf25300 */
[----:B------:R-:W-:-:S04]  /*04b0*/  UISETP.NE.AND.EX UP0, UPT, UR5, URZ, UPT, UP2 ;  /* 0x000000ff0500728c */ /* 0x000fc8000bf05320 */
[----:B------:R-:W-:-:S04]  /*04c0*/  USEL UR4, URZ, 0xffffffff, UP0 ;  /* 0xffffffffff047887 */ /* 0x000fc80008000000 */
[----:B------:R-:W-:Y:S01]  /*04d0*/  VOTEU.ANY UP0, P1 ;  /* 0x0000000000ff7886 */ /* 0x000fe20000800100 */
[----:B------:R-:W-:-:S04]  /*04e0*/  @!UP1 USEL UR4, URZ, 0xffffffff, UP0 ;  /* 0xffffffffff049887 */ /* 0x000fc80008000000 */
[----:B------:R-:W-:-:S04]  /*04f0*/  ULOP3.LUT UR4, UR4, 0x1, URZ, 0xc0, !UPT ;  /* 0x0000000104047892 */ /* 0x000fc8000f8ec0ff */
[----:B------:R-:W-:-:S11]  /*0500*/  UISETP.NE.U32.AND UP4, UPT, UR4, 0x1, UPT ;  /* 0x000000010400788c */ /* 0x000fd6000bf85070 */
.L_x_8:
[----:B------:R-:W3:Y:S01]  /*0510*/  SHFL.IDX PT, R0, R68, RZ, 0x1f ;  /* 0x00001fff44007589 */ /* 0x000ee200000e0000 */
[----:B------:R-:W-:-:S04]  /*0520*/  UISETP.NE.AND UP0, UPT, UR24, 0x2, UPT ;  /* 0x000000021800788c */ /* 0x000fc8000bf05270 */
[----:B------:R-:W-:Y:S02]  /*0530*/  UISETP.EQ.AND UP1, UPT, UR68, URZ, !UP0 ;  /* 0x000000ff4400728c */ /* 0x000fe4000c722270 */
[----:B------:R-:W-:-:S04]  /*0540*/  USEL UR43, URZ, 0x1, UP0 ;  /* 0x00000001ff2b7887 */ /* 0x000fc80008000000 */
[----:B------:R-:W-:Y:S02]  /*0550*/  PLOP3.LUT P3, PT, P0, PT, UP1, 0x80, 0x8 ;  /* 0x000000000008781c */ /* 0x000fe4000076f018 */
[----:B---3--:R-:W-:-:S13]  /*0560*/  ISETP.NE.AND P1, PT, R0, RZ, PT ;  /* 0x000000ff0000720c */ /* 0x008fda0003f25270 */
[----:B------:R-:W-:Y:S05]  /*0570*/  @P1 BRA `(.L_x_9) ;  /* 0x0000000000741947 */ /* 0x000fea0003800000 */
[----:B------:R-:W-:Y:S01]  /*0580*/  UMOV UR4, 0x400 ;  /* 0x0000040000047882 */ /* 0x000fe20000000000 */
[----:B------:R-:W-:Y:S01]  /*0590*/  UMOV UR8, 0x1 ;  /* 0x0000000100087882 */ /* 0x000fe20000000000 */
[----:B------:R-:W-:Y:S01]  /*05a0*/  UMOV UR6, 0x4 ;  /* 0x0000000400067882 */ /* 0x000fe20000000000 */
[----:B------:R-:W-:Y:S02]  /*05b0*/  ULEA UR4, UR53, UR4, 0x18 ;  /* 0x0000000435047291 */ /* 0x000fe4000f8ec0ff */
[----:B------:R-:W-:-:S04]  /*05c0*/  UIADD3 UR8, UPT, UPT, -UR8, 0x100000, URZ ;  /* 0x0010000008087890 */ /* 0x000fc8000fffe1ff */
[----:B------:R-:W-:Y:S02]  /*05d0*/  USHF.L.U32 UR9, UR8, 0xb, URZ ;  /* 0x0000000b08097899 */ /* 0x000fe400080006ff */
[----:B------:R-:W-:Y:S02]  /*05e0*/  USHF.L.U32 UR8, UR8, 0x1, URZ ;  /* 0x0000000108087899 */ /* 0x000fe400080006ff */
[----:B------:R-:W-:-:S04]  /*05f0*/  UIADD3 UR6, UPT, UPT, -UR6, 0x100000, URZ ;  /* 0x0010000006067890 */ /* 0x000fc8000fffe1ff */
[----:B------:R-:W-:Y:S02]  /*0600*/  USHF.L.U32 UR7, UR6, 0xb, URZ ;  /* 0x0000000b06077899 */ /* 0x000fe400080006ff */
[----:B------:R-:W-:Y:S01]  /*0610*/  USHF.L.U32 UR6, UR6, 0x1, URZ ;  /* 0x0000000106067899 */ /* 0x000fe200080006ff */
[----:B------:R-:W-:Y:S01]  /*0620*/  ELECT P1, URZ, PT ;  /* 0x0000000000ff782f */ /* 0x000fe20003820000 */
[----:B------:R-:W3:Y:S02]  /*0630*/  FENCE.VIEW.ASYNC.S ;  /* 0x00000000000073c6 */ /* 0x000ee40000000000 */
[----:B---3--:R3:W4:Y:S08]  /*0640*/  SYNCS.EXCH.64 URZ, [UR4], UR8 ;  /* 0x0000000804ff75b2 */ /* 0x0087300008000100 */
[----:B------:R3:W1:Y:S01]  /*0650*/  SYNCS.EXCH.64 URZ, [UR4+0x40], UR6 ;  /* 0x0000400604ff75b2 */ /* 0x0006620008000100 */
        /* <DEDUP_REMOVED lines=13> */
[----:B------:R3:W1:Y:S02]  /*0730*/  SYNCS.EXCH.64 URZ, [UR4+0x78], UR6 ;  /* 0x0000780604ff75b2 */ /* 0x0006640008000100 */
[----:B---3--:R-:W-:Y:S01]  /*0740*/  NOP ;  /* 0x0000000000007918 */ /* 0x008fe20000000000 */
.L_x_9:
[----:B------:R-:W3:Y:S01]  /*0750*/  SHFL.IDX PT, R0, R68, RZ, 0x1f ;  /* 0x00001fff44007589 */ /* 0x000ee200000e0000 */
[----:B------:R-:W-:Y:S01]  /*0760*/  NOP ;  /* 0x0000000000007918 */ /* 0x000fe20000000000 */
[----:B---3--:R-:W-:-:S13]  /*0770*/  ISETP.NE.AND P1, PT, R0, 0x1, PT ;  /* 0x000000010000780c */ /* 0x008fda0003f25270 */
        /* <DEDUP_REMOVED lines=13> */
[----:B---3--:R3:W1:Y:S08]  /*0850*/  SYNCS.EXCH.64 URZ, [UR4+0x80], UR8 ;  /* 0x0000800804ff75b2 */ /* 0x0086700008000100 */
[----:B------:R3:W1:Y:S01]  /*0860*/  SYNCS.EXCH.64 URZ, [UR4+0x98], UR6 ;  /* 0x0000980604ff75b2 */ /* 0x0006620008000100 */
[----:B------:R3:W1:Y:S01]  /*0870*/  SYNCS.EXCH.64 URZ, [UR4+0x88], UR8 ;  /* 0x0000880804ff75b2 */ /* 0x0006620008000100 */
[----:B------:R3:W1:Y:S01]  /*0880*/  SYNCS.EXCH.64 URZ, [UR4+0xa0], UR6 ;  /* 0x0000a00604ff75b2 */ /* 0x0006620008000100 */
[----:B------:R3:W1:Y:S01]  /*0890*/  SYNCS.EXCH.64 URZ, [UR4+0x90], UR8 ;  /* 0x0000900804ff75b2 */ /* 0x0006620008000100 */
[----:B------:R3:W1:Y:S01]  /*08a0*/  SYNCS.EXCH.64 URZ, [UR4+0xa8], UR6 ;  /* 0x0000a80604ff75b2 */ /* 0x0006620008000100 */
[----:B------:R-:W-:Y:S01]  /*08b0*/  NOP ;  /* 0x0000000000007918 */ /* 0x000fe20000000000 */
.L_x_10:
[----:B------:R-:W2:Y:S01]  /*08c0*/  SHFL.IDX PT, R0, R68, RZ, 0x1f ;  /* 0x00001fff44007589 */ /* 0x000ea200000e0000 */
[----:B------:R-:W-:Y:S01]  /*08d0*/  NOP ;  /* 0x0000000000007918 */ /* 0x000fe20000000000 */
[----:B--2---:R-:W-:-:S13]  /*08e0*/  ISETP.NE.AND P1, PT, R0, 0x3, PT ;  /* 0x000000030000780c */ /* 0x004fda0003f25270 */
[----:B------:R-:W-:Y:S05]  /*08f0*/  @P1 BRA `(.L_x_11) ;  /* 0x00000000002c1947 */ /* 0x000fea0003800000 */
[----:B---3--:R-:W-:Y:S01]  /*0900*/  UMOV UR6, 0x400 ;  /* 0x0000040000067882 */ /* 0x008fe20000000000 */
[----:B------:R-:W-:Y:S01]  /*0910*/  UMOV UR4, 0x20 ;  /* 0x0000002000047882 */ /* 0x000fe20000000000 */
[----:B------:R-:W-:Y:S02]  /*0920*/  ULEA UR6, UR53, UR6, 0x18 ;  /* 0x0000000635067291 */ /* 0x000fe4000f8ec0ff */
[----:B------:R-:W-:-:S04]  /*0930*/  UIADD3 UR4, UPT, UPT, -UR4, 0x100000, URZ ;  /* 0x0010000004047890 */ /* 0x000fc8000fffe1ff */
[----:B------:R-:W-:Y:S02]  /*0940*/  USHF.L.U32 UR5, UR4, 0xb, URZ ;  /* 0x0000000b04057899 */ /* 0x000fe400080006ff */
[----:B------:R-:W-:Y:S01]  /*0950*/  USHF.L.U32 UR4, UR4, 0x1, URZ ;  /* 0x0000000104047899 */ /* 0x000fe200080006ff */
[----:B------:R-:W-:Y:S01]  /*0960*/  ELECT P1, URZ, PT ;  /* 0x0000000000ff782f */ /* 0x000fe20003820000 */
[----:B------:R-:W2:Y:S10]  /*0970*/  FENCE.VIEW.ASYNC.S ;  /* 0x00000000000073c6 */ /* 0x000eb40000000000 */
[----:B--2---:R2:W3:Y:S01]  /*0980*/  SYNCS.EXCH.64 URZ, [UR6+0xb0], UR4 ;  /* 0x0000b00406ff75b2 */ /* 0x0044e20008000100 */
[----:B------:R2:W1:Y:S01]  /*0990*/  SYNCS.EXCH.64 URZ, [UR6+0xb8], UR4 ;  /* 0x0000b80406ff75b2 */ /* 0x0004620008000100 */
[----:B------:R-:W-:Y:S01]  /*09a0*/  NOP ;  /* 0x0000000000007918 */ /* 0x000fe20000000000 */
.L_x_11:
[----:B------:R-:W4:Y:S01]  /*09b0*/  SHFL.IDX PT, R0, R68, RZ, 0x1f ;  /* 0x00001fff44007589 */ /* 0x000f2200000e0000 */
[----:B------:R-:W-:Y:S01]  /*09c0*/  NOP ;  /* 0x0000000000007918 */ /* 0x000fe20000000000 */
[----:B----4-:R-:W-:-:S13]  /*09d0*/  ISETP.NE.AND P1, PT, R0, 0x4, PT ;  /* 0x000000040000780c */ /* 0x010fda0003f25270 */
[----:B------:R-:W-:Y:S05]  /*09e0*/  @P1 BRA `(.L_x_12) ;  /* 0x0000000000481947 */ /* 0x000fea0003800000 */
[----:B--23--:R-:W-:Y:S01]  /*09f0*/  UMOV UR4, 0x720 ;  /* 0x0000072000047882 */ /* 0x00cfe20000000000 */
[----:B------:R-:W-:Y:S01]  /*0a00*/  UMOV UR6, 0x400 ;  /* 0x0000040000067882 */ /* 0x000fe20000000000 */
[----:B------:R-:W-:Y:S01]  /*0a10*/  USEL UR4, UR4, 0x620, UP4 ;  /* 0x0000062004047887 */ /* 0x000fe2000a000000 */
        /* <DEDUP_REMOVED lines=9> */
[----:B------:R-:W2:Y:S02]  /*0ab0*/  FENCE.VIEW.ASYNC.S ;  /* 0x00000000000073c6 */ /* 0x000ea40000000000 */
[----:B--2---:R4:W2:Y:S08]  /*0ac0*/  SYNCS.EXCH.64 URZ, [UR6+0xc0], UR8 ;  /* 0x0000c00806ff75b2 */ /* 0x0048b00008000100 */
[----:B------:R4:W3:Y:S01]  /*0ad0*/  SYNCS.EXCH.64 URZ, [UR6+0xd0], UR4 ;  /* 0x0000d00406ff75b2 */ /* 0x0008e20008000100 */
[----:B------:R4:W1:Y:S01]  /*0ae0*/  SYNCS.EXCH.64 URZ, [UR6+0xc8], UR8 ;  /* 0x0000c80806ff75b2 */ /* 0x0008620008000100 */
[----:B------:R4:W1:Y:S02]  /*0af0*/  SYNCS.EXCH.64 URZ, [UR6+0xd8], UR4 ;  /* 0x0000d80406ff75b2 */ /* 0x0008640008000100 */
[----:B----4-:R-:W-:Y:S01]  /*0b00*/  NOP ;  /* 0x0000000000007918 */ /* 0x010fe20000000000 */
.L_x_12:
[----:B------:R-:W4:Y:S01]  /*0b10*/  SHFL.IDX PT, R0, R68, RZ, 0x1f ;  /* 0x00001fff44007589 */ /* 0x000f2200000e0000 */
[----:B------:R-:W-:Y:S01]  /*0b20*/  NOP ;  /* 0x0000000000007918 */ /* 0x000fe20000000000 */
[----:B----4-:R-:W-:-:S13]  /*0b30*/  ISETP.NE.AND P1, PT, R0, 0x5, PT ;  /* 0x000000050000780c */ /* 0x010fda0003f25270 */
[----:B------:R-:W-:Y:S05]  /*0b40*/  @P1 BRA `(.L_x_13) ;  /* 0x0000000000541947 */ /* 0x000fea0003800000 */
[----:B--23--:R-:W-:Y:S01]  /*0b50*/  UMOV UR4, 0x400 ;  /* 0x0000040000047882 */ /* 0x00cfe20000000000 */
        /* <DEDUP_REMOVED lines=14> */
[----:B------:R4:W1:Y:S01]  /*0c40*/  SYNCS.EXCH.64 URZ, [UR4+0x108], UR8 ;  /* 0x0001080804ff75b2 */ /* 0x0008620008000100 */
[----:B------:R4:W1:Y:S01]  /*0c50*/  SYNCS.EXCH.64 URZ, [UR4+0xf0], UR6 ;  /* 0x0000f00604ff75b2 */ /* 0x0008620008000100 */
[----:B------:R4:W1:Y:S01]  /*0c60*/  SYNCS.EXCH.64 URZ, [UR4+0x110], UR8 ;  /* 0x0001100804ff75b2 */ /* 0x0008620008000100 */
[----:B------:R4:W1:Y:S01]  /*0c70*/  SYNCS.EXCH.64 URZ, [UR4+0xf8], UR6 ;  /* 0x0000f80604ff75b2 */ /* 0x0008620008000100 */
[----:B------:R4:W1:Y:S02]  /*0c80*/  SYNCS.EXCH.64 URZ, [UR4+0x118], UR8 ;  /* 0x0001180804ff75b2 */ /* 0x0008640008000100 */
[----:B----4-:R-:W-:Y:S01]  /*0c90*/  NOP ;  /* 0x0000000000007918 */ /* 0x010fe20000000000 */
.L_x_13:
[----:B------:R-:W4:Y:S01]  /*0ca0*/  SHFL.IDX PT, R0, R68, RZ, 0x1f ;  /* 0x00001fff44007589 */ /* 0x000f2200000e0000 */
[----:B------:R-:W-:Y:S01]  /*0cb0*/  ISETP.NE.OR P0, PT, RZ, UR24, !P0 ;  /* 0x00000018ff007c0c */ /* 0x000fe2000c705670 */
[----:B------:R-:W-:Y:S01]  /*0cc0*/  NOP ;  /* 0x0000000000007918 */ /* 0x000fe20000000000 */
[----:B----4-:R-:W-:-:S13]  /*0cd0*/  ISETP.NE.AND P1, PT, R0, 0x3, PT ;  /* 0x000000030000780c */ /* 0x010fda0003f25270 */
[----:B------:R-:W-:Y:S05]  /*0ce0*/  @P1 BRA `(.L_x_14) ;  /* 0x0000000000341947 */ /* 0x000fea0003800000 */
[----:B--23--:R-:W-:Y:S01]  /*0cf0*/  UMOV UR4, 0x400 ;  /* 0x0000040000047882 */ /* 0x00cfe20000000000 */
[----:B------:R-:W-:Y:S01]  /*0d00*/  UMOV UR6, 0x20 ;  /* 0x0000002000067882 */ /* 0x000fe20000000000 */
[----:B------:R-:W-:Y:S02]  /*0d10*/  ULEA UR4, UR53, UR4, 0x18 ;  /* 0x0000000435047291 */ /* 0x000fe4000f8ec0ff */
[----:B------:R-:W-:-:S04]  /*0d20*/  UIADD3 UR6, UPT, UPT, -UR6, 0x100000, URZ ;  /* 0x0010000006067890 */ /* 0x000fc8000fffe1ff */
[----:B------:R-:W-:Y:S02]  /*0d30*/  USHF.L.U32 UR7, UR6, 0xb, URZ ;  /* 0x0000000b06077899 */ /* 0x000fe400080006ff */
[----:B------:R-:W-:Y:S01]  /*0d40*/  USHF.L.U32 UR6, UR6, 0x1, URZ ;  /* 0x0000000106067899 */ /* 0x000fe200080006ff */
[----:B------:R-:W-:Y:S01]  /*0d50*/  ELECT P1, URZ, PT ;  /* 0x0000000000ff782f */ /* 0x000fe20003820000 */
[----:B------:R-:W2:Y:S10]  /*0d60*/  FENCE.VIEW.ASYNC.S ;  /* 0x00000000000073c6 */ /* 0x000eb40000000000 */
[----:B--2---:R4:W2:Y:S01]  /*0d70*/  SYNCS.EXCH.64 URZ, [UR4+0x120], UR6 ;  /* 0x0001200604ff75b2 */ /* 0x0048a20008000100 */
[----:B------:R4:W3:Y:S01]  /*0d80*/  SYNCS.EXCH.64 URZ, [UR4+0x130], UR6 ;  /* 0x0001300604ff75b2 */ /* 0x0008e20008000100 */
[----:B------:R4:W1:Y:S01]  /*0d90*/  SYNCS.EXCH.64 URZ, [UR4+0x128], UR6 ;  /* 0x0001280604ff75b2 */ /* 0x0008620008000100 */
[----:B------:R4:W1:Y:S02]  /*0da0*/  SYNCS.EXCH.64 URZ, [UR4+0x138], UR6 ;  /* 0x0001380604ff75b2 */ /* 0x0008640008000100 */
[----:B----4-:R-:W-:Y:S01]  /*0db0*/  NOP ;  /* 0x0000000000007918 */ /* 0x010fe20000000000 */
.L_x_14:
[----:B------:R-:W-:Y:S01]  /*0dc0*/  VOTEU.ALL UP0, P0 ;  /* 0x0000000000ff7886 */ /* 0x000fe20000000000 */
[----:B--23--:R-:W-:Y:S01]  /*0dd0*/  UMOV UR4, 0x20 ;  /* 0x0000002000047882 */ /* 0x00cfe20000000000 */
[----:B------:R-:W2:Y:S01]  /*0de0*/  LDCU UR7, c[0x0][0x36c] ;  /* 0x00006d80ff0777ac */ /* 0x000ea20008000800 */
[----:B------:R-:W-:Y:S01]  /*0df0*/  NOP ;  /* 0x0000000000007918 */ /* 0x000fe20000000000 */
[----:B------:R-:W-:Y:S01]  /*0e00*/  LOP3.LUT R0, R73, 0x1f, RZ, 0xc0, !PT ;  /* 0x0000001f49007812 */ /* 0x000fe200078ec0ff */
[----:B------:R-:W-:Y:S01]  /*0e10*/  @!UP0 UMOV UR6, 0x400 ;  /* 0x0000040000068882 */ /* 0x000fe20000000000 */
[----:B------:R-:W-:-:S04]  /*0e20*/  @!UP0 UIADD3 UR4, UPT, UPT, -UR4, 0x100000, URZ ;  /* 0x0010000004048890 */ /* 0x000fc8000fffe1ff */
[----:B------:R-:W-:Y:S02]  /*0e30*/  @!UP0 USHF.L.U32 UR5, UR4, 0xb, URZ ;  /* 0x0000000b04058899 */ /* 0x000fe400080006ff */
[----:B------:R-:W-:Y:S02]  /*0e40*/  @!UP0 USHF.L.U32 UR4, UR4, 0x1, URZ ;  /* 0x0000000104048899 */ /* 0x000fe400080006ff */
[----:B------:R-:W-:Y:S01]  /*0e50*/  @!UP0 ULEA UR6, UR53, UR6, 0x18 ;  /* 0x0000000635068291 */ /* 0x000fe2000f8ec0ff */
[----:B------:R-:W-:Y:S01]  /*0e60*/  VOTEU.ALL UP0, P0 ;  /* 0x0000000000ff7886 */ /* 0x000fe20000000000 */
[----:B------:R-:W-:Y:S02]  /*0e70*/  UISETP.NE.AND UP5, UPT, UR24, URZ, UPT ;  /* 0x000000ff1800728c */ /* 0x000fe4000bfa5270 */
[----:B--2---:R-:W-:Y:S01]  /*0e80*/  UISETP.EQ.U32.AND UP6, UPT, UR7, 0x1, UPT ;  /* 0x000000010700788c */ /* 0x004fe2000bfc2070 */
[----:B------:R-:W2:Y:S07]  /*0e90*/  FENCE.VIEW.ASYNC.S ;  /* 0x00000000000073c6 */ /* 0x000eae0000000000 */
[----:B--2---:R2:W3:Y:S01]  /*0ea0*/  @!UP0 SYNCS.EXCH.64 URZ, [UR6+0x140], UR4 ;  /* 0x0001400406ff85b2 */ /* 0x0044e20008000100 */
[----:B------:R-:W-:Y:S05]  /*0eb0*/  BRA.U !UP6, `(.L_x_15) ;  /* 0x000000010e087547 */ /* 0x000fea000b800000 */
[----:B-1-3--:R-:W-:Y:S01]  /*0ec0*/  UCGABAR_ARV ;  /* 0x00000000000079c7 */ /* 0x00afe20008000000 */
[----:B------:R-:W-:Y:S05]  /*0ed0*/  BRA `(.L_x_16) ;  /* 0x0000000000047947 */ /* 0x000fea0003800000 */
.L_x_15:
[----:B-1-3--:R-:W-:Y:S01]  /*0ee0*/  NOP ;  /* 0x0000000000007918 */ /* 0x00afe20000000000 */
.L_x_16:
[----:B------:R-:W1:Y:S01]  /*0ef0*/  S2UR UR26, SR_CTAID.X ;  /* 0x00000000001a79c3 */ /* 0x000e620000002500 */
[----:B------:R-:W-:-:S05]  /*0f00*/  CS2R.32 R70, SR_CgaSize ;  /* 0x0000000000467805 */ /* 0x000fca0000008a00 */
[----:B------:R-:W-:-:S05]  /*0f10*/  IMAD R70, R70, -0xa0, RZ ;  /* 0xffffff6046467824 */ /* 0x000fca00078e02ff */
[----:B--2---:R-:W-:-:S14]  /*0f20*/  R2UR UR5, R70 ;  /* 0x00000000460572ca */ /* 0x004fdc00000e0000 */
[----:B------:R-:W2:Y:S01]  /*0f30*/  LDCU UR5, c[0x0][UR5+0x2b0] ;  /* 0x00005600050577ac */ /* 0x000ea20008000800 */
[----:B------:R-:W-:-:S05]  /*0f40*/  CS2R.32 R70, SR_CgaSize ;  /* 0x0000000000467805 */ /* 0x000fca0000008a00 */
[----:B------:R-:W-:-:S05]  /*0f50*/  IMAD R70, R70, -0xa0, RZ ;  /* 0xffffff6046467824 */ /* 0x000fca00078e02ff */
[----:B------:R-:W-:-:S14]  /*0f60*/  R2UR UR4, R70 ;  /* 0x00000000460472ca */ /* 0x000fdc00000e0000 */
[----:B------:R-:W3:Y:S01]  /*0f70*/  LDCU UR4, c[0x0][UR4+0x2b4] ;  /* 0x00005680040477ac */ /* 0x000ee20008000800 */
[----:B------:R-:W4:Y:S01]  /*0f80*/  S2UR UR21, SR_CTAID.Y ;  /* 0x00000000001579c3 */ /* 0x000f220000002600 */
[----:B------:R-:W-:-:S05]  /*0f90*/  CS2R.32 R70, SR_CgaSize ;  /* 0x0000000000467805 */ /* 0x000fca0000008a00 */
[----:B------:R-:W-:-:S05]  /*0fa0*/  IMAD R70, R70, -0xa0, RZ ;  /* 0xffffff6046467824 */ /* 0x000fca00078e02ff */
[----:B------:R-:W-:-:S14]  /*0fb0*/  R2UR UR7, R70 ;  /* 0x00000000460772ca */ /* 0x000fdc00000e0000 */
[----:B------:R-:W3:Y:S01]  /*0fc0*/  LDCU UR7, c[0x0][UR7+0x2a0] ;  /* 0x00005400070777ac */ /* 0x000ee20008000800 */
[----:B------:R-:W-:-:S05]  /*0fd0*/  CS2R.32 R70, SR_CgaSize ;  /* 0x0000000000467805 */ /* 0x000fca0000008a00 */
[----:B------:R-:W-:-:S05]  /*0fe0*/  IMAD R70, R70, -0xa0, RZ ;  /* 0xffffff6046467824 */ /* 0x000fca00078e02ff */
[----:B------:R-:W-:-:S14]  /*0ff0*/  R2UR UR8, R70 ;  /* 0x00000000460872ca */ /* 0x000fdc00000e0000 */
[----:B------:R-:W3:Y:S01]  /*1000*/  LDCU UR8, c[0x0][UR8+0x2a4] ;  /* 0x00005480080877ac */ /* 0x000ee20008000800 */
[----:B------:R-:W-:Y:S01]  /*1010*/  UISETP.GT.U32.AND UP0, UPT, UR68, 0xffff, UPT ;  /* 0x0000ffff4400788c */ /* 0x000fe2000bf04070 */
[----:B------:R-:W3:Y:S01]  /*1020*/  LDCU UR25, c[0x0][0xb24] ;  /* 0x00016480ff1977ac */ /* 0x000ee20008000800 */
[----:B------:R-:W3:Y:S01]  /*1030*/  LDCU UR42, c[0x0][0xb24] ;  /* 0x00016480ff2a77ac */ /* 0x000ee20008000800 */
[----:B-1----:R-:W-:Y:S01]  /*1040*/  I2FP.F32.U32 R3, UR26 ;  /* 0x0000001a00037c45 */ /* 0x002fe20008201000 */
[----:B------:R-:W1:Y:S04]  /*1050*/  LDCU UR28, c[0x0][0xb30] ;  /* 0x00016600ff1c77ac */ /* 0x000e680008000800 */
[----:B--2---:R-:W-:Y:S01]  /*1060*/  FMUL R3, R3, UR5 ;  /* 0x0000000503037c20 */ /* 0x004fe20008400000 */
[----:B------:R-:W-:Y:S01]  /*1070*/  USEL UR5, UR68, 0xffff, !UP0 ;  /* 0x0000ffff44057887 */ /* 0x000fe2000c000000 */
[----:B----4-:R-:W-:Y:S01]  /*1080*/  I2FP.F32.U32 R2, UR21 ;  /* 0x0000001500027c45 */ /* 0x010fe20008201000 */
[----:B------:R-:W-:-:S03]  /*1090*/  USHF.L.U32 UR30, UR53, 0x8, URZ ;  /* 0x00000008351e7899 */ /* 0x000fc600080006ff */
[----:B------:R-:W2:Y:S01]  /*10a0*/  F2I.U32.TRUNC.NTZ R3, R3 ;  /* 0x0000000300037305 */ /* 0x000ea2000020f000 */
[----:B------:R-:W-:Y:S01]  /*10b0*/  ULOP3.LUT UR29, UR5, 0xffff, URZ, 0xc0, !UPT ;  /* 0x0000ffff051d7892 */ /* 0x000fe2000f8ec0ff */
[----:B---3--:R-:W-:Y:S01]  /*10c0*/  FMUL R2, R2, UR4 ;  /* 0x0000000402027c20 */ /* 0x008fe20008400000 */
[----:B------:R-:W-:-:S05]  /*10d0*/  UMOV UR11, 0x55 ;  /* 0x00000055000b7882 */ /* 0x000fca0000000000 */
[----:B------:R-:W3:Y:S01]  /*10e0*/  F2I.U32.TRUNC.NTZ R2, R2 ;  /* 0x0000000200027305 */ /* 0x000ee2000020f000 */
[----:B--2---:R-:W-:Y:S02]  /*10f0*/  R2UR UR4, R3 ;  /* 0x00000000030472ca */ /* 0x004fe400000e0000 */
[----:B------:R-:W-:Y:S02]  /*1100*/  PRMT R3, RZ, 0x7610, R3 ;  /* 0x00007610ff037816 */ /* 0x000fe40000000003 */
[----:B---3--:R-:W-:Y:S02]  /*1110*/  R2UR UR6, R2 ;  /* 0x00000000020672ca */ /* 0x008fe400000e0000 */
[----:B------:R-:W-:-:S07]  /*1120*/  PRMT R2, RZ, 0x7610, R2 ;  /* 0x00007610ff027816 */ /* 0x000fce0000000002 */
[----:B------:R-:W-:-:S04]  /*1130*/  UIADD3 UR5, UPT, UPT, -UR4, URZ, URZ ;  /* 0x000000ff04057290 */ /* 0x000fc8000fffe1ff */
[----:B------:R-:W-:Y:S02]  /*1140*/  UIMAD UR5, UR7, UR5, UR26 ;  /* 0x00000005070572a4 */ /* 0x000fe4000f8e021a */
[----:B------:R-:W-:-:S04]  /*1150*/  UIADD3 UR4, UPT, UPT, -UR6, URZ, URZ ;  /* 0x000000ff06047290 */ /* 0x000fc8000fffe1ff */
[----:B------:R-:W-:Y:S01]  /*1160*/  IMAD.U32 R70, RZ, RZ, UR5 ;  /* 0x00000005ff467e24 */ /* 0x000fe2000f8e00ff */
[----:B------:R-:W-:-:S06]  /*1170*/  UIMAD UR4, UR8, UR4, UR21 ;  /* 0x00000004080472a4 */ /* 0x000fcc000f8e0215 */
[----:B------:R-:W-:Y:S01]  /*1180*/  IMAD.U32 R69, RZ, RZ, UR4 ;  /* 0x00000004ff457e24 */ /* 0x000fe2000f8e00ff */
[----:B-1----:R-:W-:Y:S06]  /*1190*/  BRA.U UP5, `(.L_x_17) ;  /* 0x0000000105647547 */ /* 0x002fec000b800000 */
[----:B------:R-:W-:Y:S02]  /*11a0*/  R2UR UR4, R70 ;  /* 0x00000000460472ca */ /* 0x000fe400000e0000 */
[----:B------:R-:W-:-:S11]  /*11b0*/  R2UR UR12, R69 ;  /* 0x00000000450c72ca */ /* 0x000fd600000e0000 */
[----:B------:R-:W-:Y:S02]  /*11c0*/  UISETP.GT.U32.AND UP0, UPT, UR4, 0x1, UPT ;  /* 0x000000010400788c */ /* 0x000fe4000bf04070 */
[----:B------:R-:W-:Y:S02]  /*11d0*/  ULOP3.LUT UR10, UR4, 0xfffffffe, URZ, 0xc0, !UPT ;  /* 0xfffffffe040a7892 */ /* 0x000fe4000f8ec0ff */
[----:B------:R-:W-:Y:S02]  /*11e0*/  UISETP.NE.AND UP3, UPT, UR12, URZ, UP0 ;  /* 0x000000ff0c00728c */ /* 0x000fe40008765270 */
[----:B------:R-:W-:Y:S02]  /*11f0*/  UISETP.NE.AND UP2, UPT, UR12, 0x1, UP0 ;  /* 0x000000010c00788c */ /* 0x000fe40008745270 */
[----:B------:R-:W-:Y:S02]  /*1200*/  UISETP.NE.AND UP1, UPT, UR12, 0x2, UP0 ;  /* 0x000000020c00788c */ /* 0x000fe40008725270 */
[----:B------:R-:W-:-:S02]  /*1210*/  UISETP.NE.AND UP0, UPT, UR12, 0x3, UP0 ;  /* 0x000000030c00788c */ /* 0x000fc40008705270 */
[----:B------:R-:W-:Y:S02]  /*1220*/  USEL UR6, URZ, 0x1, UP3 ;  /* 0x00000001ff067887 */ /* 0x000fe40009800000 */
[----:B------:R-:W-:Y:S02]  /*1230*/  USEL UR5, URZ, 0x4, UP2 ;  /* 0x00000004ff057887 */ /* 0x000fe40009000000 */
[----:B------:R-:W-:Y:S02]  /*1240*/  USEL UR4, URZ, 0x10, UP1 ;  /* 0x00000010ff047887 */ /* 0x000fe40008800000 */
[----:B------:R-:W-:Y:S02]  /*1250*/  USEL UR9, URZ, 0x40, UP0 ;  /* 0x00000040ff097887 */ /* 0x000fe40008000000 */
[----:B------:R-:W-:Y:S02]  /*1260*/  USEL UR8, URZ, 0x2, UP3 ;  /* 0x00000002ff087887 */ /* 0x000fe40009800000 */
[----:B------:R-:W-:-:S02]  /*1270*/  UIADD3 UR4, UPT, UPT, UR4, UR5, UR6 ;  /* 0x0000000504047290 */ /* 0x000fc4000fffe006 */
[----:B------:R-:W-:Y:S02]  /*1280*/  USEL UR6, URZ, 0x20, UP1 ;  /* 0x00000020ff067887 */ /* 0x000fe40008800000 */
[----:B------:R-:W-:Y:S02]  /*1290*/  USEL UR7, URZ, 0x8, UP2 ;  /* 0x00000008ff077887 */ /* 0x000fe40009000000 */
[----:B------:R-:W-:Y:S02]  /*12a0*/  UIADD3 UR5, UPT, UPT, UR8, UR9, UR4 ;  /* 0x0000000908057290 */ /* 0x000fe4000fffe004 */
[----:B------:R-:W-:Y:S02]  /*12b0*/  ULEA UR4, UR12, UR10, 0x1 ;  /* 0x0000000a0c047291 */ /* 0x000fe4000f8e08ff */
[----:B------:R-:W-:Y:S02]  /*12c0*/  USEL UR8, URZ, 0x80, UP0 ;  /* 0x00000080ff087887 */ /* 0x000fe40008000000 */
[----:B------:R-:W-:-:S03]  /*12d0*/  UIADD3 UR5, UPT, UPT, UR6, UR7, UR5 ;  /* 0x0000000706057290 */ /* 0x000fc6000fffe005 */
[----:B------:R-:W-:Y:S01]  /*12e0*/  UMOV UR6, 0x3 ;  /* 0x0000000300067882 */ /* 0x000fe20000000000 */
[----:B------:R-:W-:Y:S02]  /*12f0*/  UIADD3 UR5, UPT, UPT, UR5, UR8, URZ ;  /* 0x0000000805057290 */ /* 0x000fe4000fffe0ff */
[----:B------:R-:W-:-:S04]  /*1300*/  USHF.L.U32 UR4, UR6, UR4, URZ ;  /* 0x0000000406047299 */ /* 0x000fc800080006ff */
[----:B------:R-:W-:Y:S02]  /*1310*/  IMAD.U32 R3, RZ, RZ, UR5 ;  /* 0x00000005ff037e24 */ /* 0x000fe4000f8e00ff */
[----:B------:R-:W-:-:S07]  /*1320*/  IMAD.U32 R2, RZ, RZ, UR4 ;  /* 0x00000004ff027e24 */ /* 0x000fce000f8e00ff */
.L_x_17:
[----:B------:R-:W1:Y:S01]  /*1330*/  S2UR UR36, SR_CTAID.Z ;  /* 0x00000000002479c3 */ /* 0x000e620000002700 */
[----:B------:R-:W-:Y:S02]  /*1340*/  UISETP.GE.AND UP0, UPT, UR25, 0x1, UPT ;  /* 0x000000011900788c */ /* 0x000fe4000bf06270 */
[----:B------:R-:W-:Y:S02]  /*1350*/  UISETP.NE.AND UP3, UPT, UR24, 0x2, UPT ;  /* 0x000000021800788c */ /* 0x000fe4000bf65270 */
[----:B------:R-:W-:Y:S02]  /*1360*/  ULOP3.LUT UR30, UR30, 0x600, URZ, 0xc0, !UPT ;  /* 0x000006001e1e7892 */ /* 0x000fe4000f8ec0ff */
[----:B------:R-:W-:Y:S01]  /*1370*/  USHF.L.U32 UR29, UR11, UR29, URZ ;  /* 0x0000001d0b1d7299 */ /* 0x000fe200080006ff */
[----:B------:R-:W-:Y:S02]  /*1380*/  UMOV UR20, UR26 ;  /* 0x0000001a00147c82 */ /* 0x000fe40008000000 */
[----:B------:R-:W-:Y:S09]  /*1390*/  BRA.U !UP0, `(.L_x_18) ;  /* 0x0000000108d47547 */ /* 0x000ff2000b800000 */
[----:B------:R-:W2:Y:S01]  /*13a0*/  LDCU.128 UR12, c[0x0][0xb10] ;  /* 0x00016200ff0c77ac */ /* 0x000ea20008000c00 */
[----:B------:R-:W3:Y:S01]  /*13b0*/  LDCU UR6, c[0x0][0x370] ;  /* 0x00006e00ff0677ac */ /* 0x000ee20008000800 */
[----:B------:R-:W4:Y:S01]  /*13c0*/  LDCU UR5, c[0x0][0x374] ;  /* 0x00006e80ff0577ac */ /* 0x000f220008000800 */
[----:B------:R-:W1:Y:S01]  /*13d0*/  LDCU UR27, c[0x0][0xb0c] ;  /* 0x00016180ff1b77ac */ /* 0x000e620008000800 */
[----:B------:R-:W1:Y:S01]  /*13e0*/  LDCU UR4, c[0x0][0xb20] ;  /* 0x00016400ff0477ac */ /* 0x000e620008000800 */
[----:B------:R-:W1:Y:S01]  /*13f0*/  LDCU.64 UR8, c[0x0][0xb28] ;  /* 0x00016500ff0877ac */ /* 0x000e620008000a00 */
[----:B--2---:R-:W-:Y:S02]  /*1400*/  UISETP.NE.AND UP0, UPT, UR14, 0x1, UPT ;  /* 0x000000010e00788c */ /* 0x004fe4000bf05270 */
[----:B----4-:R-:W-:Y:S02]  /*1410*/  UIMAD.WIDE.U32 UR10, UR5, UR15, URZ ;  /* 0x0000000f050a72a5 */ /* 0x010fe4000f8e00ff */
[----:B---3--:R-:W-:-:S02]  /*1420*/  UIMAD.WIDE.U32 UR18, UR6, UR12, URZ ;  /* 0x0000000c061272a5 */ /* 0x008fc4000f8e00ff */
[----:B-1----:R-:W-:Y:S02]  /*1430*/  UISETP.NE.AND UP1, UPT, UR27, 0x1, UPT ;  /* 0x000000011b00788c */ /* 0x002fe4000bf25270 */
[----:B------:R-:W-:Y:S01]  /*1440*/  UISETP.NE.AND UP2, UPT, UR25, 0x1, UPT ;  /* 0x000000011900788c */ /* 0x000fe2000bf45270 */
[----:B------:R-:W-:Y:S02]  /*1450*/  UMOV UR10, UR11 ;  /* 0x0000000b000a7c82 */ /* 0x000fe40008000000 */
[----:B------:R-:W-:Y:S01]  /*1460*/  UMOV UR18, UR19 ;  /* 0x0000001300127c82 */ /* 0x000fe20008000000 */
[----:B------:R-:W-:Y:S02]  /*1470*/  @UP0 USHF.R.U32.HI UR5, URZ, UR4, UR10 ;  /* 0x00000004ff050299 */ /* 0x000fe4000801160a */
[----:B------:R-:W-:Y:S02]  /*1480*/  UIMAD.WIDE.U32 UR22, UR21, UR15, URZ ;  /* 0x0000000f151672a5 */ /* 0x000fe4000f8e00ff */
[----:B------:R-:W-:-:S02]  /*1490*/  UIMAD.WIDE.U32 UR10, UR5, UR8, URZ ;  /* 0x00000008050a72a5 */ /* 0x000fc4000f8e00ff */
[----:B------:R-:W-:Y:S02]  /*14a0*/  @UP1 USHF.R.U32.HI UR6, URZ, UR13, UR18 ;  /* 0x0000000dff061299 */ /* 0x000fe40008011612 */
[----:B------:R-:W-:Y:S02]  /*14b0*/  UIMAD.WIDE.U32 UR16, UR26, UR12, URZ ;  /* 0x0000000c1a1072a5 */ /* 0x000fe4000f8e00ff */
[----:B------:R-:W-:Y:S01]  /*14c0*/  UIMAD.WIDE.U32 UR18, UR6, UR8, URZ ;  /* 0x00000008061272a5 */ /* 0x000fe2000f8e00ff */
[----:B------:R-:W-:Y:S01]  /*14d0*/  UMOV UR22, UR23 ;  /* 0x0000001700167c82 */ /* 0x000fe20008000000 */
[----:B------:R-:W-:Y:S01]  /*14e0*/  UMOV UR10, UR11 ;  /* 0x0000000b000a7c82 */ /* 0x000fe20008000000 */
[----:B------:R-:W-:Y:S02]  /*14f0*/  USHF.R.U32.HI UR22, URZ, UR4, UR22 ;  /* 0x00000004ff167299 */ /* 0x000fe40008011616 */
[----:B------:R-:W-:Y:S02]  /*1500*/  @UP2 USHF.R.U32.HI UR5, URZ, UR9, UR10 ;  /* 0x00000009ff052299 */ /* 0x000fe4000801160a */
[----:B------:R-:W-:Y:S01]  /*1510*/  UMOV UR7, UR19 ;  /* 0x0000001300077c82 */ /* 0x000fe20008000000 */
[----:B------:R-:W-:Y:S01]  /*1520*/  UMOV UR16, UR17 ;  /* 0x0000001100107c82 */ /* 0x000fe20008000000 */
[----:B------:R-:W-:-:S02]  /*1530*/  @UP2 USHF.R.U32.HI UR6, URZ, UR9, UR7 ;  /* 0x00000009ff062299 */ /* 0x000fc40008011607 */
[----:B------:R-:W-:Y:S02]  /*1540*/  USHF.R.U32.HI UR16, URZ, UR13, UR16 ;  /* 0x0000000dff107299 */ /* 0x000fe40008011610 */
[----:B------:R-:W-:Y:S02]  /*1550*/  USEL UR4, UR21, UR22, !UP0 ;  /* 0x0000001615047287 */ /* 0x000fe4000c000000 */
[----:B------:R-:W-:Y:S02]  /*1560*/  UIMAD UR7, UR5, UR25, URZ ;  /* 0x00000019050772a4 */ /* 0x000fe4000f8e02ff */
[----:B------:R-:W-:Y:S02]  /*1570*/  USEL UR5, UR26, UR16, !UP1 ;  /* 0x000000101a057287 */ /* 0x000fe4000c800000 */
[----:B------:R-:W-:Y:S02]  /*1580*/  UIMAD UR12, UR6, UR25, URZ ;  /* 0x00000019060c72a4 */ /* 0x000fe4000f8e02ff */
[----:B------:R-:W-:-:S02]  /*1590*/  UISETP.GE.AND UP0, UPT, UR4, UR7, UPT ;  /* 0x000000070400728c */ /* 0x000fc4000bf06270 */
[----:B------:R-:W-:Y:S02]  /*15a0*/  UIMAD.WIDE.U32 UR10, UR4, UR8, URZ ;  /* 0x00000008040a72a5 */ /* 0x000fe4000f8e00ff */
[----:B------:R-:W-:Y:S02]  /*15b0*/  UISETP.GE.OR UP0, UPT, UR5, UR12, UP0 ;  /* 0x0000000c0500728c */ /* 0x000fe40008706670 */
[----:B------:R-:W-:Y:S02]  /*15c0*/  UIMAD.WIDE.U32 UR12, UR5, UR8, URZ ;  /* 0x00000008050c72a5 */ /* 0x000fe4000f8e00ff */
[----:B------:R-:W-:Y:S01]  /*15d0*/  UIADD3 UR10, UPT, UPT, -UR4, URZ, URZ ;  /* 0x000000ff040a7290 */ /* 0x000fe2000fffe1ff */
[----:B------:R-:W-:Y:S01]  /*15e0*/  UMOV UR8, UR11 ;  /* 0x0000000b00087c82 */ /* 0x000fe20008000000 */
[----:B------:R-:W-:Y:S02]  /*15f0*/  UIADD3 UR20, UPT, UPT, -UR5, URZ, URZ ;  /* 0x000000ff05147290 */ /* 0x000fe4000fffe1ff */
[----:B------:R-:W-:-:S03]  /*1600*/  USHF.R.U32.HI UR8, URZ, UR9, UR8 ;  /* 0x00000009ff087299 */ /* 0x000fc60008011608 */
[----:B------:R-:W-:Y:S01]  /*1610*/  @!UP0 UMOV UR7, UR13 ;  /* 0x0000000d00078c82 */ /* 0x000fe20008000000 */
[----:B------:R-:W-:Y:S02]  /*1620*/  UIMAD UR21, UR14, UR10, UR21 ;  /* 0x0000000a0e1572a4 */ /* 0x000fe4000f8e0215 */
[----:B------:R-:W-:Y:S02]  /*1630*/  USEL UR8, UR4, UR8, !UP2 ;  /* 0x0000000804087287 */ /* 0x000fe4000d000000 */
[----:B------:R-:W-:Y:S02]  /*1640*/  @!UP0 USHF.R.U32.HI UR7, URZ, UR9, UR7 ;  /* 0x00000009ff078299 */ /* 0x000fe40008011607 */
[----:B------:R-:W-:Y:S02]  /*1650*/  UIADD3 UR9, UPT, UPT, -UR8, URZ, URZ ;  /* 0x000000ff08097290 */ /* 0x000fe4000fffe1ff */
[----:B------:R-:W-:Y:S02]  /*1660*/  @!UP0 USEL UR7, UR5, UR7, !UP2 ;  /* 0x0000000705078287 */ /* 0x000fe4000d000000 */
[----:B------:R-:W-:-:S02]  /*1670*/  UIMAD UR9, UR25, UR9, UR4 ;  /* 0x00000009190972a4 */ /* 0x000fc4000f8e0204 */
[----:B------:R-:W-:Y:S02]  /*1680*/  @!UP0 UIADD3 UR8, UPT, UPT, UR8, -UR7, URZ ;  /* 0x8000000708088290 */ /* 0x000fe4000fffe0ff */
[----:B------:R-:W-:Y:S02]  /*1690*/  @!UP0 UIMAD UR6, UR9, UR6, UR7 ;  /* 0x00000006090682a4 */ /* 0x000fe4000f8e0207 */
[----:B------:R-:W-:Y:S02]  /*16a0*/  @!UP0 UIMAD UR4, UR8, UR25, UR5 ;  /* 0x00000019080482a4 */ /* 0x000fe4000f8e0205 */
[----:B------:R-:W-:Y:S02]  /*16b0*/  UIMAD UR20, UR27, UR20, UR26 ;  /* 0x000000141b1472a4 */ /* 0x000fe4000f8e021a */
[----:B------:R-:W-:Y:S01]  /*16c0*/  UIMAD UR21, UR4, UR14, UR21 ;  /* 0x0000000e041572a4 */ /* 0x000fe2000f8e0215 */
[----:B------:R-:W-:Y:S02]  /*16d0*/  @!UP0 UMOV UR5, UR6 ;  /* 0x0000000600058c82 */ /* 0x000fe40008000000 */
[----:B------:R-:W-:-:S12]  /*16e0*/  UIMAD UR20, UR5, UR27, UR20 ;  /* 0x0000001b051472a4 */ /* 0x000fd8000f8e0214 */
.L_x_18:
[----:B------:R-:W-:-:S09]  /*16f0*/  UISETP.NE.AND UP0, UPT, UR28, 0x1, UPT ;  /* 0x000000011c00788c */ /* 0x000fd2000bf05270 */
[----:B------:R-:W-:Y:S05]  /*1700*/  BRA.U UP0, `(.L_x_19) ;  /* 0x0000000100447547 */ /* 0x000fea000b800000 */
[----:B------:R-:W2:Y:S01]  /*1710*/  LDCU.128 UR8, c[0x0][0xb10] ;  /* 0x00016200ff0877ac */ /* 0x000ea20008000c00 */
[----:B------:R-:W3:Y:S01]  /*1720*/  LDCU UR12, c[0x0][0xb0c] ;  /* 0x00016180ff0c77ac */ /* 0x000ee20008000800 */
[----:B------:R-:W4:Y:S01]  /*1730*/  LDCU UR13, c[0x0][0xb20] ;  /* 0x00016400ff0d77ac */ /* 0x000f220008000800 */
[----:B--2---:R-:W-:Y:S02]  /*1740*/  UIMAD.WIDE.U32 UR6, UR20, UR8, URZ ;  /* 0x00000008140672a5 */ /* 0x004fe4000f8e00ff */
[----:B------:R-:W-:Y:S02]  /*1750*/  UIMAD.WIDE.U32 UR4, UR21, UR11, URZ ;  /* 0x0000000b150472a5 */ /* 0x000fe4000f8e00ff */
[----:B---3--:R-:W-:Y:S02]  /*1760*/  UISETP.NE.AND UP1, UPT, UR12, 0x1, UPT ;  /* 0x000000010c00788c */ /* 0x008fe4000bf25270 */
[----:B------:R-:W-:Y:S01]  /*1770*/  UISETP.NE.AND UP0, UPT, UR10, 0x1, UPT ;  /* 0x000000010a00788c */ /* 0x000fe2000bf05270 */
[----:B------:R-:W-:-:S02]  /*1780*/  UMOV UR6, UR7 ;  /* 0x0000000700067c82 */ /* 0x000fc40008000000 */
[----:B------:R-:W-:Y:S01]  /*1790*/  UMOV UR4, UR5 ;  /* 0x0000000500047c82 */ /* 0x000fe20008000000 */
[----:B------:R-:W-:Y:S02]  /*17a0*/  USHF.R.U32.HI UR6, URZ, UR9, UR6 ;  /* 0x00000009ff067299 */ /* 0x000fe40008011606 */
[----:B----4-:R-:W-:Y:S02]  /*17b0*/  USHF.R.U32.HI UR4, URZ, UR13, UR4 ;  /* 0x0000000dff047299 */ /* 0x010fe40008011604 */
[----:B------:R-:W-:Y:S02]  /*17c0*/  USEL UR5, UR20, UR6, !UP1 ;  /* 0x0000000614057287 */ /* 0x000fe4000c800000 */
[----:B------:R-:W-:-:S04]  /*17d0*/  USEL UR4, UR21, UR4, !UP0 ;  /* 0x0000000415047287 */ /* 0x000fc8000c000000 */
[----:B------:R-:W-:Y:S02]  /*17e0*/  UIADD3 UR6, UPT, UPT, -UR4, UR5, URZ ;  /* 0x0000000504067290 */ /* 0x000fe4000fffe1ff */
[----:B------:R-:W-:Y:S02]  /*17f0*/  UIADD3 UR4, UPT, UPT, UR4, -UR5, URZ ;  /* 0x8000000504047290 */ /* 0x000fe4000fffe0ff */
[----:B------:R-:W-:Y:S02]  /*1800*/  UIMAD UR21, UR6, UR10, UR21 ;  /* 0x0000000a061572a4 */ /* 0x000fe4000f8e0215 */
[----:B------:R-:W-:-:S12]  /*1810*/  UIMAD UR20, UR4, UR12, UR20 ;  /* 0x0000000c041472a4 */ /* 0x000fd8000f8e0214 */
.L_x_19:
[----:B------:R-:W-:Y:S05]  /*1820*/  BRA.U !UP6, `(.L_x_20) ;  /* 0x000000010e0c7547 */ /* 0x000fea000b800000 */
[----:B------:R-:W-:Y:S01]  /*1830*/  UCGABAR_WAIT ;  /* 0x0000000000007dc7 */ /* 0x000fe20008000000 */
[----:B------:R-:W-:Y:S01]  /*1840*/  CCTL.IVALL ;  /* 0x00000000ff00798f */ /* 0x000fe20002000000 */
[----:B------:R-:W-:Y:S05]  /*1850*/  BRA `(.L_x_21) ;  /* 0x0000000000047947 */ /* 0x000fea0003800000 */
.L_x_20:
[----:B------:R-:W-:Y:S06]  /*1860*/  BAR.SYNC.DEFER_BLOCKING 0x0 ;  /* 0x0000000000007b1d */ /* 0x000fec0000010000 */
.L_x_21:
[----:B------:R-:W-:Y:S05]  /*1870*/  BRA.U UP3, `(.L_x_22) ;  /* 0x0000001503f47547 */ /* 0x000fea000b800000 */
[----:B------:R-:W2:Y:S01]  /*1880*/  LDCU UR6, c[0x0][0x38c] ;  /* 0x00007180ff0677ac */ /* 0x000ea20008000800 */
[----:B------:R-:W-:Y:S01]  /*1890*/  PLOP3.LUT P1, PT, PT, PT, UP4, 0x80, 0x8 ;  /* 0x000000000008781c */ /* 0x000fe20003f2f048 */
[----:B------:R-:W-:Y:S01]  /*18a0*/  IMAD.MOV.U32 R12, RZ, RZ, 0x1 ;  /* 0x00000001ff0c7424 */ /* 0x000fe200078e00ff */
[----:B------:R-:W-:Y:S01]  /*18b0*/  ISETP.NE.AND P2, PT, R0, RZ, P3 ;  /* 0x000000ff0000720c */ /* 0x000fe20001f45270 */
[----:B------:R-:W-:Y:S01]  /*18c0*/  USHF.L.U32 UR7, UR26, 0x6, URZ ;  /* 0x000000061a077899 */ /* 0x000fe200080006ff */
[----:B------:R-:W-:Y:S01]  /*18d0*/  PLOP3.LUT P1, PT, P1, PT, PT, 0x8, 0x80 ;  /* 0x000000000080781c */ /* 0x000fe20000f2e170 */
[----:B------:R-:W-:Y:S01]  /*18e0*/  USHF.L.U32 UR52, UR26, 0x5, URZ ;  /* 0x000000051a347899 */ /* 0x000fe200080006ff */
[----:B------:R-:W-:Y:S01]  /*18f0*/  CS2R R10, SRZ ;  /* 0x00000000000a7805 */ /* 0x000fe2000001ff00 */
[----:B------:R-:W-:Y:S01]  /*1900*/  UISETP.NE.AND UP1, UPT, UR24, URZ, UPT ;  /* 0x000000ff1800728c */ /* 0x000fe2000bf25270 */
[----:B------:R-:W-:Y:S01]  /*1910*/  IMAD.MOV.U32 R9, RZ, RZ, RZ ;  /* 0x000000ffff097224 */ /* 0x000fe200078e00ff */
[----:B------:R-:W3:Y:S01]  /*1920*/  LDCU UR46, c[0x0][0x370] ;  /* 0x00006e00ff2e77ac */ /* 0x000ee20008000800 */
[----:B------:R-:W-:Y:S01]  /*1930*/  IMAD.MOV.U32 R8, RZ, RZ, 0x1 ;  /* 0x00000001ff087424 */ /* 0x000fe200078e00ff */
[----:B------:R-:W4:Y:S01]  /*1940*/  LDCU.64 UR40, c[0x0][0x348] ;  /* 0x00006900ff2877ac */ /* 0x000f220008000a00 */
[----:B--2---:R-:W-:-:S02]  /*1950*/  UIADD3 UR5, UPT, UPT, UR6, 0x3f, URZ ;  /* 0x0000003f06057890 */ /* 0x004fc4000fffe0ff */
[----:B------:R-:W-:Y:S02]  /*1960*/  UIADD3 UR54, UPT, UPT, UR6, 0x7e, URZ ;  /* 0x0000007e06367890 */ /* 0x000fe4000fffe0ff */
[----:B------:R-:W-:Y:S01]  /*1970*/  USHF.R.S32.HI UR4, URZ, 0x1f, UR5 ;  /* 0x0000001fff047899 */ /* 0x000fe20008011405 */
[----:B------:R-:W2:Y:S03]  /*1980*/  LDCU UR45, c[0x0][0x374] ;  /* 0x00006e80ff2d77ac */ /* 0x000ea60008000800 */
[----:B------:R-:W-:Y:S02]  /*1990*/  ULEA.HI UR4, UR4, UR5, URZ, 0x6 ;  /* 0x0000000504047291 */ /* 0x000fe4000f8f30ff */
[----:B------:R-:W-:Y:S02]  /*19a0*/  UIADD3 UR5, UPT, UPT, UR6, -0x1, URZ ;  /* 0xffffffff06057890 */ /* 0x000fe4000fffe0ff */
[----:B------:R-:W-:-:S02]  /*19b0*/  USHF.R.S32.HI UR48, URZ, 0x6, UR4 ;  /* 0x00000006ff307899 */ /* 0x000fc40008011404 */
[----:B------:R-:W-:Y:S02]  /*19c0*/  UISETP.GE.U32.AND UP2, UPT, UR5, -0x7f, UPT ;  /* 0xffffff810500788c */ /* 0x000fe4000bf46070 */
[----:B------:R-:W-:Y:S02]  /*19d0*/  UISETP.LT.U32.AND UP0, UPT, UR48, 0x8, UPT ;  /* 0x000000083000788c */ /* 0x000fe4000bf01070 */
[----:B------:R-:W-:Y:S02]  /*19e0*/  ULOP3.LUT UR5, UR7, 0x40, URZ, 0xc0, !UPT ;  /* 0x0000004007057892 */ /* 0x000fe4000f8ec0ff */
[----:B------:R-:W-:Y:S02]  /*19f0*/  USEL UR47, UR48, 0x8, UP0 ;  /* 0x00000008302f7887 */ /* 0x000fe40008000000 */
[----:B------:R-:W-:Y:S02]  /*1a00*/  ULOP3.LUT UR52, UR52, 0x20, URZ, 0xc0, !UPT ;  /* 0x0000002034347892 */ /* 0x000fe4000f8ec0ff */
[----:B------:R-:W-:-:S02]  /*1a10*/  UIADD3 UR4, UPT, UPT, UR47, -0x1, URZ ;  /* 0xffffffff2f047890 */ /* 0x000fc4000fffe0ff */
[----:B------:R-:W-:Y:S02]  /*1a20*/  @UP2 UIADD3 UR4, UPT, UPT, UR47, URZ, URZ ;  /* 0x000000ff2f042290 */ /* 0x000fe4000fffe0ff */
[----:B------:R-:W-:Y:S02]  /*1a30*/  USEL UR31, UR43, 0x2, UP1 ;  /* 0x000000022b1f7887 */ /* 0x000fe40008800000 */
[----:B------:R-:W-:Y:S02]  /*1a40*/  ULEA.HI UR50, UR30, UR5, URZ, 0x1b ;  /* 0x000000051e327291 */ /* 0x000fe4000f8fd8ff */
[----:B------:R-:W-:Y:S02]  /*1a50*/  UIADD3 UR51, UPT, UPT, UR48, -UR47, URZ ;  /* 0x8000002f30337290 */ /* 0x000fe4000fffe0ff */
[----:B------:R-:W-:Y:S02]  /*1a60*/  UIADD3 UR37, UPT, UPT, UR4, 0x1, URZ ;  /* 0x0000000104257890 */ /* 0x000fe4000fffe0ff */
[----:B------:R-:W-:Y:S01]  /*1a70*/  UIADD3 UR49, UPT, UPT, -UR4, URZ, URZ ;  /* 0x000000ff04317290 */ /* 0x000fe2000fffe1ff */
[----:B--234-:R-:W-:-:S11]  /*1a80*/  UMOV UR15, URZ ;  /* 0x000000ff000f7c82 */ /* 0x01cfd60008000000 */
.L_x_44:
[----:B------:R-:W-:Y:S01]  /*1a90*/  UISETP.NE.AND UP0, UPT, UR53, URZ, UPT ;  /* 0x000000ff3500728c */ /* 0x000fe2000bf05270 */
[----:B------:R-:W2:Y:S08]  /*1aa0*/  S2UR UR53, SR_CgaCtaId ;  /* 0x00000000003579c3 */ /* 0x000eb00000008800 */
[----:B-1----:R-:W-:Y:S05]  /*1ab0*/  BRA.U UP0, `(.L_x_23) ;  /* 0x0000000100347547 */ /* 0x002fea000b800000 */
[----:B------:R-:W3:Y:S01]  /*1ac0*/  S2R R0, SR_CgaCtaId ;  /* 0x0000000000007919 */ /* 0x000ee20000008800 */
[----:B------:R-:W-:Y:S02]  /*1ad0*/  MOV R3, 0x400 ;  /* 0x0000040000037802 */ /* 0x000fe40000000f00 */
[----:B------:R-:W-:Y:S02]  /*1ae0*/  SHF.L.U32 R2, R8, 0x1f, RZ ;  /* 0x0000001f08027819 */ /* 0x000fe400000006ff */
[----:B---3--:R-:W-:-:S05]  /*1af0*/  LEA R0, R0, R3, 0x18 ;  /* 0x0000000300007211 */ /* 0x008fca00078ec0ff */
[----:B------:R-:W-:-:S04]  /*1b00*/  IMAD R3, R9, 0x8, R0 ;  /* 0x0000000809037824 */ /* 0x000fc800078e0200 */
[----:B------:R-:W3:Y:S02]  /*1b10*/  SYNCS.PHASECHK.TRANS64.TRYWAIT P0, [R3+URZ+0x130], R2 ;  /* 0x00013002030075a7 */ /* 0x000ee400080011ff */
[----:B---3--:R-:W-:Y:S05]  /*1b20*/  @!P0 BRA `(.L_x_24) ;  /* 0x0000006400548947 */ /* 0x008fea0003800000 */
.L_x_139:
[----:B------:R-:W-:Y:S01]  /*1b30*/  VIADD R9, R9, 0x1 ;  /* 0x0000000109097836 */ /* 0x000fe20000000000 */
[----:B------:R3:W-:Y:S04]  /*1b40*/  SYNCS.ARRIVE.TRANS64.A1T0 RZ, [R3+URZ+0x120], RZ ;  /* 0x000120ff03ff79a7 */ /* 0x0007e800081000ff */
[----:B------:R-:W-:-:S04]  /*1b50*/  ISETP.NE.AND P0, PT, R9, 0x2, PT ;  /* 0x000000020900780c */ /* 0x000fc80003f05270 */
[----:B------:R-:W-:Y:S02]  /*1b60*/  SEL R9, R9, RZ, P0 ;  /* 0x000000ff09097207 */ /* 0x000fe40000000000 */
[----:B---3--:R-:W-:-:S04]  /*1b70*/  SEL R3, RZ, 0x1, P0 ;  /* 0x00000001ff037807 */ /* 0x008fc80000000000 */
[----:B------:R-:W-:-:S07]  /*1b80*/  LOP3.LUT R8, R8, R3, RZ, 0x3c, !PT ;  /* 0x0000000308087212 */ /* 0x000fce00078e3cff */
.L_x_23:
[----:B------:R-:W-:Y:S01]  /*1b90*/  UMOV UR14, 0x400 ;  /* 0x00000400000e7882 */ /* 0x000fe20000000000 */
[----:B------:R-:W-:Y:S01]  /*1ba0*/  SHF.L.U32 R0, R12, 0x1f, RZ ;  /* 0x0000001f0c007819 */ /* 0x000fe200000006ff */
[----:B--2---:R-:W-:Y:S02]  /*1bb0*/  ULEA UR14, UR53, UR14, 0x18 ;  /* 0x0000000e350e7291 */ /* 0x004fe4000f8ec0ff */
[----:B------:R-:W-:Y:S02]  /*1bc0*/  UISETP.GE.U32.AND UP0, UPT, UR54, 0x7f, UPT ;  /* 0x0000007f3600788c */ /* 0x000fe4000bf06070 */
[----:B------:R-:W-:Y:S02]  /*1bd0*/  ULEA UR4, UR15, UR14, 0x3 ;  /* 0x0000000e0f047291 */ /* 0x000fe4000f8e18ff */
[----:B------:R-:W-:Y:S01]  /*1be0*/  ULEA UR19, UR21, UR52, 0x6 ;  /* 0x0000003415137291 */ /* 0x000fe2000f8e30ff */
[----:B------:R-:W-:-:S06]  /*1bf0*/  UMOV UR13, URZ ;  /* 0x000000ff000d7c82 */ /* 0x000fcc0008000000 */
[----:B------:R2:W3:Y:S01]  /*1c00*/  SYNCS.PHASECHK.TRANS64.TRYWAIT P0, [UR4+0x40], R0 ;  /* 0x00004000ff0075a7 */ /* 0x0004e20008001104 */
[----:B------:R-:W-:-:S04]  /*1c10*/  ULEA.HI UR4, UR20, UR20, URZ, 0x1 ;  /* 0x0000001414047291 */ /* 0x000fc8000f8f08ff */
[----:B------:R-:W-:-:S04]  /*1c20*/  USHF.L.U32 UR4, UR4, 0x6, URZ ;  /* 0x0000000604047899 */ /* 0x000fc800080006ff */
[----:B------:R-:W-:-:S04]  /*1c30*/  ULOP3.LUT UR35, UR4, 0xffffff80, URZ, 0xc0, !UPT ;  /* 0xffffff8004237892 */ /* 0x000fc8000f8ec0ff */
[----:B------:R-:W-:Y:S01]  /*1c40*/  UIADD3 UR35, UPT, UPT, UR50, UR35, URZ ;  /* 0x0000002332237290 */ /* 0x000fe2000fffe0ff */
[----:B------:R-:W-:Y:S11]  /*1c50*/  BRA.U !UP0, `(.L_x_25) ;  /* 0x0000000108f87547 */ /* 0x000ff6000b800000 */
[----:B------:R-:W-:Y:S01]  /*1c60*/  UMOV UR21, UR49 ;  /* 0x0000003100157c82 */ /* 0x000fe20008000000 */
[----:B------:R-:W-:Y:S01]  /*1c70*/  UMOV UR4, UR15 ;  /* 0x0000000f00047c82 */ /* 0x000fe20008000000 */
[----:B------:R-:W-:-:S05]  /*1c80*/  UMOV UR26, 0x20 ;  /* 0x00000020001a7882 */ /* 0x000fca0000000000 */
.L_x_31:
[----:B------:R-:W-:Y:S01]  /*1c90*/  ULEA UR33, UR4, UR14, 0x3 ;  /* 0x0000000e04217291 */ /* 0x000fe2000f8e18ff */
[----:B------:R-:W-:Y:S01]  /*1ca0*/  @P3 MOV R2, 0xc000 ;  /* 0x0000c00000023802 */ /* 0x000fe20000000f00 */
[----:B-1-3--:R-:W-:Y:S10]  /*1cb0*/  @P0 BRA `(.L_x_26) ;  /* 0x00000000000c0947 */ /* 0x00aff40003800000 */
[----:B------:R-:W-:-:S04]  /*1cc0*/  SHF.L.U32 R3, R12, 0x1f, RZ ;  /* 0x0000001f0c037819 */ /* 0x000fc800000006ff */
[----:B------:R-:W3:Y:S02]  /*1cd0*/  SYNCS.PHASECHK.TRANS64.TRYWAIT P0, [UR33+0x40], R3 ;  /* 0x00004003ff0075a7 */ /* 0x000ee40008001121 */
[----:B---3--:R-:W-:Y:S05]  /*1ce0*/  @!P0 BRA `(.L_x_27) ;  /* 0x0000006000f88947 */ /* 0x008fea0003800000 */
.L_x_26:
[----:B------:R3:W-:Y:S01]  /*1cf0*/  @P3 SYNCS.ARRIVE.TRANS64 RZ, [UR33], R2 ;  /* 0x00000002ffff39a7 */ /* 0x0007e20008000021 */
[----:B------:R-:W-:Y:S02]  /*1d00*/  ULOP3.LUT UR5, UR31, 0x2, URZ, 0xfc, !UPT ;  /* 0x000000021f057892 */ /* 0x000fe4000f8efcff */
[----:B------:R-:W-:Y:S02]  /*1d10*/  UIADD3 UR21, UPT, UPT, UR21, 0x1, URZ ;  /* 0x0000000115157890 */ /* 0x000fe4000fffe0ff */
[----:B------:R-:W-:Y:S02]  /*1d20*/  UISETP.NE.AND UP0, UPT, UR5, 0x2, UPT ;  /* 0x000000020500788c */ /* 0x000fe4000bf05270 */
[----:B------:R-:W-:-:S07]  /*1d30*/  UISETP.NE.AND UP2, UPT, UR21, 0x1, UPT ;  /* 0x000000011500788c */ /* 0x000fce000bf45270 */
[----:B------:R-:W-:Y:S05]  /*1d40*/  BRA.U UP0, `(.L_x_28) ;  /* 0x0000000100047547 */ /* 0x000fea000b800000 */
[----:B-1----:R-:W-:Y:S05]  /*1d50*/  BPT.TRAP 0x1 ;  /* 0x000000040000795c */ /* 0x002fea0000300000 */
.L_x_28:
[----:B------:R-:W-:Y:S04]  /*1d60*/  BSSY.RECONVERGENT B0, `(.L_x_29) ;  /* 0x0000003000007945 */ /* 0x000fe80003800200 */
[----:B------:R-:W-:Y:S05]  /*1d70*/  @!P2 BRA `(.L_x_30) ;  /* 0x000000000004a947 */ /* 0x000fea0003800000 */
[----:B-1----:R-:W-:Y:S05]  /*1d80*/  BPT.TRAP 0x1 ;  /* 0x000000040000795c */ /* 0x002fea0000300000 */
.L_x_30:
[----:B-1----:R-:W-:Y:S05]  /*1d90*/  BSYNC.RECONVERGENT B0 ;  /* 0x0000000000007941 */ /* 0x002fea0003800200 */
.L_x_29:
[----:B------:R-:W-:Y:S02]  /*1da0*/  UIADD3 UR5, UPT, UPT, UR4, 0x1, URZ ;  /* 0x0000000104057890 */ /* 0x000fe4000fffe0ff */
[----:B------:R-:W-:Y:S02]  /*1db0*/  ULEA UR24, UR4, UR30, 0xc ;  /* 0x0000001e04187291 */ /* 0x000fe4000f8e60ff */
[----:B------:R-:W-:Y:S02]  /*1dc0*/  UISETP.NE.AND UP0, UPT, UR5, 0x8, UPT ;  /* 0x000000080500788c */ /* 0x000fe4000bf05270 */
[----:B------:R-:W-:Y:S02]  /*1dd0*/  ULEA UR24, UR24, UR14, 0x2 ;  /* 0x0000000e18187291 */ /* 0x000fe4000f8e10ff */
[----:B------:R-:W-:Y:S02]  /*1de0*/  USEL UR6, URZ, 0x1, UP0 ;  /* 0x00000001ff067887 */ /* 0x000fe40008000000 */
[----:B------:R-:W-:-:S02]  /*1df0*/  USEL UR15, UR5, URZ, UP0 ;  /* 0x000000ff050f7287 */ /* 0x000fc40008000000 */
[----:B------:R-:W-:Y:S02]  /*1e00*/  ULEA UR8, UR4, UR14, 0xd ;  /* 0x0000000e04087291 */ /* 0x000fe4000f8e68ff */
[----:B------:R-:W-:Y:S01]  /*1e10*/  ULEA UR5, UR15, UR14, 0x3 ;  /* 0x0000000e0f057291 */ /* 0x000fe2000f8e18ff */
[----:B------:R-:W-:Y:S01]  /*1e20*/  LOP3.LUT R12, R12, UR6, RZ, 0x3c, !PT ;  /* 0x000000060c0c7c12 */ /* 0x000fe2000f8e3cff */
[----:B------:R-:W-:Y:S02]  /*1e30*/  UIADD3 UR6, UP1, UPT, UR40, 0x80, URZ ;  /* 0x0000008028067890 */ /* 0x000fe4000ff3e0ff */
[----:B------:R-:W-:Y:S01]  /*1e40*/  UIADD3 UR4, UP0, UPT, UR40, 0x180, URZ ;  /* 0x0000018028047890 */ /* 0x000fe2000ff1e0ff */
[----:B--2---:R-:W-:Y:S01]  /*1e50*/  SHF.L.U32 R0, R12, 0x1f, RZ ;  /* 0x0000001f0c007819 */ /* 0x004fe200000006ff */
[----:B------:R-:W-:Y:S02]  /*1e60*/  UIADD3 UR34, UPT, UPT, UR26, -0x20, URZ ;  /* 0xffffffe01a227890 */ /* 0x000fe4000fffe0ff */
[----:B------:R-:W-:Y:S01]  /*1e70*/  ULOP3.LUT UR33, UR33, 0xfefffff8, URZ, 0xc0, !UPT ;  /* 0xfefffff821217892 */ /* 0x000fe2000f8ec0ff */
[----:B------:R4:W1:Y:S01]  /*1e80*/  SYNCS.PHASECHK.TRANS64.TRYWAIT P0, [UR5+0x40], R0 ;  /* 0x00004000ff0075a7 */ /* 0x0008620008001105 */
[----:B------:R-:W-:-:S02]  /*1e90*/  UIADD3.X UR7, UPT, UPT, URZ, UR41, URZ, UP1, !UPT ;  /* 0x00000029ff077290 */ /* 0x000fc40008ffe4ff */
[----:B------:R-:W-:Y:S02]  /*1ea0*/  UIADD3 UR32, UPT, UPT, UR24, 0x6400, URZ ;  /* 0x0000640018207890 */ /* 0x000fe4000fffe0ff */
[----:B------:R-:W-:Y:S02]  /*1eb0*/  UPRMT UR13, URZ, 0x5410, UR29 ;  /* 0x00005410ff0d7896 */ /* 0x000fe4000800001d */
[----:B------:R-:W-:Y:S02]  /*1ec0*/  UIADD3 UR24, UPT, UPT, UR24, 0x8400, URZ ;  /* 0x0000840018187890 */ /* 0x000fe4000fffe0ff */
[----:B------:R-:W-:Y:S02]  /*1ed0*/  UIADD3.X UR5, UPT, UPT, URZ, UR41, URZ, UP0, !UPT ;  /* 0x00000029ff057290 */ /* 0x000fe400087fe4ff */
[----:B------:R-:W-:Y:S02]  /*1ee0*/  UIADD3 UR16, UPT, UPT, UR8, 0x26400, URZ ;  /* 0x0002640008107890 */ /* 0x000fe4000fffe0ff */
[----:B------:R-:W-:Y:S01]  /*1ef0*/  UIADD3 UR8, UPT, UPT, UR8, 0x27400, URZ ;  /* 0x0002740008087890 */ /* 0x000fe2000fffe0ff */
[----:B------:R-:W-:Y:S01]  /*1f00*/  UMOV UR22, 0x0 ;  /* 0x0000000000167882 */ /* 0x000fe20000000000 */
[----:B------:R-:W-:Y:S01]  /*1f10*/  UMOV UR23, 0x10000000 ;  /* 0x1000000000177882 */ /* 0x000fe20000000000 */
[----:B------:R-:W-:Y:S01]  /*1f20*/  UMOV UR27, UR35 ;  /* 0x00000023001b7c82 */ /* 0x000fe20008000000 */
[----:B------:R-:W-:Y:S01]  /*1f30*/  UMOV UR28, UR36 ;  /* 0x00000024001c7c82 */ /* 0x000fe20008000000 */
[----:B------:R-:W-:Y:S01]  /*1f40*/  UMOV UR25, UR33 ;  /* 0x0000002100197c82 */ /* 0x000fe20008000000 */
[----:B------:R-:W-:Y:S01]  /*1f50*/  UMOV UR20, UR36 ;  /* 0x0000002400147c82 */ /* 0x000fe20008000000 */
[----:B------:R-:W-:Y:S01]  /*1f60*/  UMOV UR17, UR33 ;  /* 0x0000002100117c82 */ /* 0x000fe20008000000 */
[----:B------:R-:W-:Y:S01]  /*1f70*/  UMOV UR18, UR34 ;  /* 0x0000002200127c82 */ /* 0x000fe20008000000 */
[----:B------:R-:W-:Y:S01]  /*1f80*/  UTMALDG.3D.MULTICAST.2CTA [UR32], [UR6], UR13, desc[UR22] ;  /* 0x00001620060073b4 */ /* 0x000fe2000821180d */
[----:B------:R-:W-:Y:S01]  /*1f90*/  UMOV UR10, UR26 ;  /* 0x0000001a000a7c82 */ /* 0x000fe20008000000 */
[----:B------:R-:W-:Y:S01]  /*1fa0*/  UMOV UR11, UR19 ;  /* 0x00000013000b7c82 */ /* 0x000fe20008000000 */
[----:B------:R-:W-:Y:S01]  /*1fb0*/  UMOV UR12, UR36 ;  /* 0x00000024000c7c82 */ /* 0x000fe20008000000 */
[----:B------:R-:W-:Y:S01]  /*1fc0*/  UMOV UR9, UR33 ;  /* 0x0000002100097c82 */ /* 0x000fe20008000000 */
[----:B------:R2:W-:Y:S01]  /*1fd0*/  UTMALDG.3D.MULTICAST.2CTA [UR24], [UR6], UR13, desc[UR22] ;  /* 0x00001618060073b4 */ /* 0x0005e2000821180d */
[----:B------:R-:W-:Y:S01]  /*1fe0*/  UTMALDG.3D.2CTA [UR16], [UR4], desc[UR22] ;  /* 0x00001610040075b4 */ /* 0x000fe20008211000 */
[----:B------:R3:W-:Y:S01]  /*1ff0*/  UTMALDG.3D.2CTA [UR8], [UR4], desc[UR22] ;  /* 0x00001608040075b4 */ /* 0x0007e20008211000 */
[----:B--2---:R-:W-:Y:S01]  /*2000*/  UIADD3 UR26, UPT, UPT, UR26, 0x40, URZ ;  /* 0x000000401a1a7890 */ /* 0x004fe2000fffe0ff */
[----:B------:R-:W-:Y:S01]  /*2010*/  UMOV UR13, UR37 ;  /* 0x00000025000d7c82 */ /* 0x000fe20008000000 */
[----:B---3--:R-:W-:Y:S01]  /*2020*/  UMOV UR4, UR15 ;  /* 0x0000000f00047c82 */ /* 0x008fe20008000000 */
[----:B----4-:R-:W-:Y:S09]  /*2030*/  BRA.U UP2, `(.L_x_31) ;  /* 0xfffffffd02147547 */ /* 0x010ff2000b83ffff */
.L_x_25:
[----:B------:R-:W-:Y:S01]  /*2040*/  ULEA UR4, UR15, UR14, 0x3 ;  /* 0x0000000e0f047291 */ /* 0x000fe2000f8e18ff */
[----:B--2---:R-:W-:Y:S01]  /*2050*/  SHF.L.U32 R0, R12, 0x1f, RZ ;  /* 0x0000001f0c007819 */ /* 0x004fe200000006ff */
[----:B------:R-:W-:Y:S01]  /*2060*/  @!P1 SYNCS.ARRIVE.TRANS64.A1T0 RZ, [UR14+0xb8], RZ ;  /* 0x0000b8ffffff99a7 */ /* 0x000fe2000810000e */
[----:B------:R-:W-:-:S06]  /*2070*/  UISETP.GT.AND UP0, UPT, UR48, UR47, UPT ;  /* 0x0000002f3000728c */ /* 0x000fcc000bf04270 */
[----:B------:R2:W4:Y:S03]  /*2080*/  SYNCS.PHASECHK.TRANS64.TRYWAIT P1, [UR4+0x40], R0 ;  /* 0x00004000ff0075a7 */ /* 0x0005260008021104 */
[----:B------:R-:W-:Y:S05]  /*2090*/  BRA.U !UP0, `(.L_x_32) ;  /* 0x0000000508047547 */ /* 0x000fea000b800000 */
[----:B------:R-:W-:Y:S01]  /*20a0*/  UIADD3 UR21, UPT, UPT, UR51, UR13, URZ ;  /* 0x0000000d33157290 */ /* 0x000fe2000fffe0ff */
[----:B------:R-:W-:-:S11]  /*20b0*/  UMOV UR6, UR15 ;  /* 0x0000000f00067c82 */ /* 0x000fd60008000000 */
.L_x_40:
[----:B------:R-:W-:Y:S01]  /*20c0*/  ULEA UR7, UR6, UR14, 0x3 ;  /* 0x0000000e06077291 */ /* 0x000fe2000f8e18ff */
[----:B----4-:R-:W-:Y:S01]  /*20d0*/  @P3 MOV R2, 0xc000 ;  /* 0x0000c00000023802 */ /* 0x010fe20000000f00 */
[----:B-12-4-:R-:W-:Y:S10]  /*20e0*/  @P1 BRA `(.L_x_33) ;  /* 0x00000000000c1947 */ /* 0x016ff40003800000 */
[----:B------:R-:W-:-:S04]  /*20f0*/  SHF.L.U32 R3, R12, 0x1f, RZ ;  /* 0x0000001f0c037819 */ /* 0x000fc800000006ff */
[----:B-1-3--:R-:W1:Y:S02]  /*2100*/  SYNCS.PHASECHK.TRANS64.TRYWAIT P0, [UR7+0x40], R3 ;  /* 0x00004003ff0075a7 */ /* 0x00ae640008001107 */
[----:B-1----:R-:W-:Y:S05]  /*2110*/  @!P0 BRA `(.L_x_34) ;  /* 0x0000006000048947 */ /* 0x002fea0003800000 */
.L_x_33:
[----:B------:R4:W-:Y:S01]  /*2120*/  @P3 SYNCS.ARRIVE.TRANS64 RZ, [UR7], R2 ;  /* 0x00000002ffff39a7 */ /* 0x0009e20008000007 */
[----:B------:R-:W-:-:S04]  /*2130*/  ULOP3.LUT UR4, UR31, 0x2, URZ, 0xfc, !UPT ;  /* 0x000000021f047892 */ /* 0x000fc8000f8efcff */
[----:B------:R-:W-:-:S09]  /*2140*/  UISETP.NE.AND UP0, UPT, UR4, 0x2, UPT ;  /* 0x000000020400788c */ /* 0x000fd2000bf05270 */
[----:B------:R-:W-:Y:S05]  /*2150*/  BRA.U UP0, `(.L_x_35) ;  /* 0x0000000100047547 */ /* 0x000fea000b800000 */
[----:B-1----:R-:W-:Y:S05]  /*2160*/  BPT.TRAP 0x1 ;  /* 0x000000040000795c */ /* 0x002fea0000300000 */
.L_x_35:
[----:B------:R-:W-:Y:S04]  /*2170*/  BSSY.RECONVERGENT B0, `(.L_x_36) ;  /* 0x0000003000007945 */ /* 0x000fe80003800200 */
[----:B------:R-:W-:Y:S05]  /*2180*/  @!P2 BRA `(.L_x_37) ;  /* 0x000000000004a947 */ /* 0x000fea0003800000 */
[----:B-1----:R-:W-:Y:S05]  /*2190*/  BPT.TRAP 0x1 ;  /* 0x000000040000795c */ /* 0x002fea0000300000 */
.L_x_37:
[----:B-1----:R-:W-:Y:S05]  /*21a0*/  BSYNC.RECONVERGENT B0 ;  /* 0x0000000000007941 */ /* 0x002fea0003800200 */
.L_x_36:
[----:B------:R-:W-:Y:S01]  /*21b0*/  UIADD3 UR4, UPT, UPT, UR6, 0x1, URZ ;  /* 0x0000000106047890 */ /* 0x000fe2000fffe0ff */
[----:B------:R-:W-:Y:S01]  /*21c0*/  BSSY.RECONVERGENT B0, `(.L_x_38) ;  /* 0x000002a000007945 */ /* 0x000fe20003800200 */
[----:B---3--:R-:W-:Y:S02]  /*21d0*/  ELECT P0, URZ, PT ;  /* 0x0000000000ff782f */ /* 0x008fe40003800000 */
[----:B------:R-:W-:-:S04]  /*21e0*/  UISETP.NE.AND UP0, UPT, UR4, 0x8, UPT ;  /* 0x000000080400788c */ /* 0x000fc8000bf05270 */
[----:B------:R-:W-:Y:S02]  /*21f0*/  USEL UR5, URZ, 0x1, UP0 ;  /* 0x00000001ff057887 */ /* 0x000fe40008000000 */
[----:B------:R-:W-:-:S04]  /*2200*/  USEL UR15, UR4, URZ, UP0 ;  /* 0x000000ff040f7287 */ /* 0x000fc80008000000 */
[----:B------:R-:W-:Y:S01]  /*2210*/  ULEA UR4, UR15, UR14, 0x3 ;  /* 0x0000000e0f047291 */ /* 0x000fe2000f8e18ff */
[----:B------:R-:W-:-:S04]  /*2220*/  LOP3.LUT R12, R12, UR5, RZ, 0x3c, !PT ;  /* 0x000000050c0c7c12 */ /* 0x000fc8000f8e3cff */
[----:B--2---:R-:W-:-:S04]  /*2230*/  SHF.L.U32 R0, R12, 0x1f, RZ ;  /* 0x0000001f0c007819 */ /* 0x004fc800000006ff */
[----:B------:R1:W2:Y:S01]  /*2240*/  SYNCS.PHASECHK.TRANS64.TRYWAIT P1, [UR4+0x40], R0 ;  /* 0x00004000ff0075a7 */ /* 0x0002a20008021104 */
[----:B------:R-:W-:Y:S05]  /*2250*/  @!P0 BRA `(.L_x_39) ;  /* 0x0000000000808947 */ /* 0x000fea0003800000 */
[----:B------:R-:W-:Y:S02]  /*2260*/  ULEA UR24, UR6, UR30, 0xc ;  /* 0x0000001e06187291 */ /* 0x000fe4000f8e60ff */
[----:B------:R-:W-:Y:S02]  /*2270*/  UIADD3 UR4, UP1, UPT, UR40, 0x80, URZ ;  /* 0x0000008028047890 */ /* 0x000fe4000ff3e0ff */
[----:B------:R-:W-:Y:S02]  /*2280*/  ULEA UR24, UR24, UR14, 0x2 ;  /* 0x0000000e18187291 */ /* 0x000fe4000f8e10ff */
[----:B------:R-:W-:Y:S02]  /*2290*/  USHF.L.U32 UR34, UR13, 0x6, URZ ;  /* 0x000000060d227899 */ /* 0x000fe400080006ff */
[----:B------:R-:W-:Y:S02]  /*22a0*/  ULEA UR8, UR6, UR14, 0xd ;  /* 0x0000000e06087291 */ /* 0x000fe4000f8e68ff */
[----:B------:R-:W-:-:S02]  /*22b0*/  UIADD3 UR22, UP0, UPT, UR40, 0x180, URZ ;  /* 0x0000018028167890 */ /* 0x000fc4000ff1e0ff */
[----:B------:R-:W-:Y:S02]  /*22c0*/  ULOP3.LUT UR33, UR7, 0xfefffff8, URZ, 0xc0, !UPT ;  /* 0xfefffff807217892 */ /* 0x000fe4000f8ec0ff */
[----:B------:R-:W-:Y:S02]  /*22d0*/  UIADD3.X UR5, UPT, UPT, URZ, UR41, URZ, UP1, !UPT ;  /* 0x00000029ff057290 */ /* 0x000fe40008ffe4ff */
[----:B------:R-:W-:Y:S02]  /*22e0*/  UIADD3 UR32, UPT, UPT, UR24, 0x6400, URZ ;  /* 0x0000640018207890 */ /* 0x000fe4000fffe0ff */
[----:B------:R-:W-:Y:S02]  /*22f0*/  UPRMT UR10, URZ, 0x5410, UR29 ;  /* 0x00005410ff0a7896 */ /* 0x000fe4000800001d */
[----:B------:R-:W-:Y:S02]  /*2300*/  UIADD3 UR26, UPT, UPT, UR34, 0x20, URZ ;  /* 0x00000020221a7890 */ /* 0x000fe4000fffe0ff */
[----:B------:R-:W-:-:S02]  /*2310*/  UIADD3 UR24, UPT, UPT, UR24, 0x8400, URZ ;  /* 0x0000840018187890 */ /* 0x000fc4000fffe0ff */
        /* <DEDUP_REMOVED lines=13> */
[----:B------:R-:W-:Y:S01]  /*23f0*/  UMOV UR12, UR36 ;  /* 0x00000024000c7c82 */ /* 0x000fe20008000000 */
[----:B------:R-:W-:Y:S01]  /*2400*/  UMOV UR9, UR33 ;  /* 0x0000002100097c82 */ /* 0x000fe20008000000 */
[----:B------:R3:W-:Y:S01]  /*2410*/  UTMALDG.3D.MULTICAST.2CTA [UR24], [UR4], UR10, desc[UR38] ;  /* 0x00002618040073b4 */ /* 0x0007e2000821180a */
[----:B------:R1:W-:Y:S01]  /*2420*/  UTMALDG.3D.2CTA [UR16], [UR22], desc[UR38] ;  /* 0x00002610160075b4 */ /* 0x0003e20008211000 */
[----:B---3--:R-:W-:-:S02]  /*2430*/  UMOV UR10, UR26 ;  /* 0x0000001a000a7c82 */ /* 0x008fc40008000000 */
[----:B------:R1:W-:Y:S02]  /*2440*/  UTMALDG.3D.2CTA [UR8], [UR22], desc[UR38] ;  /* 0x00002608160075b4 */ /* 0x0003e40008211000 */
[----:B-1----:R-:W-:Y:S01]  /*2450*/  NOP ;  /* 0x0000000000007918 */ /* 0x002fe20000000000 */
.L_x_39:
[----:B------:R-:W-:Y:S05]  /*2460*/  BSYNC.RECONVERGENT B0 ;  /* 0x0000000000007941 */ /* 0x000fea0003800200 */
.L_x_38:
[----:B------:R-:W-:Y:S01]  /*2470*/  UIADD3 UR13, UPT, UPT, UR13, 0x1, URZ ;  /* 0x000000010d0d7890 */ /* 0x000fe2000fffe0ff */
[----:B------:R-:W-:-:S03]  /*2480*/  UMOV UR6, UR15 ;  /* 0x0000000f00067c82 */ /* 0x000fc60008000000 */
[----:B------:R-:W-:-:S09]  /*2490*/  UISETP.NE.AND UP0, UPT, UR13, UR21, UPT ;  /* 0x000000150d00728c */ /* 0x000fd2000bf05270 */
[----:B------:R-:W-:Y:S05]  /*24a0*/  BRA.U UP0, `(.L_x_40) ;  /* 0xfffffffd00047547 */ /* 0x000fea000b83ffff */
.L_x_32:
[C---:B------:R-:W-:Y:S01]  /*24b0*/  LEA R3, R11.reuse, UR14, 0x3 ;  /* 0x0000000e0b037c11 */ /* 0x040fe2000f8e18ff */
[----:B------:R-:W-:Y:S01]  /*24c0*/  NOP ;  /* 0x0000000000007918 */ /* 0x000fe20000000000 */
[----:B-12---:R-:W-:Y:S02]  /*24d0*/  SHF.L.U32 R0, R10, 0x1f, RZ ;  /* 0x0000001f0a007819 */ /* 0x006fe400000006ff */
[----:B------:R-:W-:Y:S02]  /*24e0*/  LEA R5, R11, UR14, 0x4 ;  /* 0x0000000e0b057c11 */ /* 0x000fe4000f8e20ff */
[----:B---3--:R-:W1:Y:S02]  /*24f0*/  SYNCS.PHASECHK.TRANS64.TRYWAIT P0, [R3+URZ+0xc0], R0 ;  /* 0x0000c000030075a7 */ /* 0x008e6400080011ff */
[----:B-1----:R-:W-:Y:S05]  /*2500*/  @!P0 BRA `(.L_x_41) ;  /* 0x0000005c00208947 */ /* 0x002fea0003800000 */
.L_x_142:
[----:B------:R-:W2:Y:S01]  /*2510*/  LDS.128 R4, [R5+0x150] ;  /* 0x0001500005047984 */ /* 0x000ea20000000c00 */
[----:B------:R-:W-:Y:S01]  /*2520*/  UISETP.GE.AND UP0, UPT, UR42, 0x1, UPT ;  /* 0x000000012a00788c */ /* 0x000fe2000bf06270 */
[----:B------:R-:W-:Y:S01]  /*2530*/  @!PT LDS RZ, [RZ] ;  /* 0x00000000fffff984 */ /* 0x000fe20000000800 */
[----:B------:R-:W-:Y:S01]  /*2540*/  @!PT LDS RZ, [RZ] ;  /* 0x00000000fffff984 */ /* 0x000fe20000000800 */
[----:B------:R-:W-:Y:S01]  /*2550*/  @!PT LDS RZ, [RZ] ;  /* 0x00000000fffff984 */ /* 0x000fe20000000800 */
[----:B------:R-:W-:Y:S01]  /*2560*/  @!PT LDS RZ, [RZ] ;  /* 0x00000000fffff984 */ /* 0x000fe20000000800 */
[----:B------:R3:W-:Y:S06]  /*2570*/  MEMBAR.ALL.CTA ;  /* 0x0000000000007992 */ /* 0x0007ec0000008000 */
[----:B---3--:R-:W3:Y:S01]  /*2580*/  FENCE.VIEW.ASYNC.S ;  /* 0x00000000000073c6 */ /* 0x008ee20000000000 */
[----:B--2---:R-:W-:-:S13]  /*2590*/  LOP3.LUT P0, RZ, R6, 0x1, RZ, 0xc0, !PT ;  /* 0x0000000106ff7812 */ /* 0x004fda000780c0ff */
[----:B---3--:R-:W-:Y:S01]  /*25a0*/  VOTEU.ANY UP1, P0 ;  /* 0x0000000000ff7886 */ /* 0x008fe20000020100 */
[----:B------:R-:W-:-:S13]  /*25b0*/  PLOP3.LUT P0, PT, PT, PT, UP1, 0x80, 0x8 ;  /* 0x000000000008781c */ /* 0x000fda0003f0f018 */
[----:B-1----:R-:W-:Y:S02]  /*25c0*/  @P0 LOP3.LUT R0, R5, 0xffff, RZ, 0xc0, !PT ;  /* 0x0000ffff05000812 */ /* 0x002fe400078ec0ff */
[----:B----4-:R-:W-:Y:S02]  /*25d0*/  @P0 MOV R2, R4 ;  /* 0x0000000400020202 */ /* 0x010fe40000000f00 */
[----:B------:R-:W-:Y:S01]  /*25e0*/  @P0 R2UR UR5, R0 ;  /* 0x00000000000502ca */ /* 0x000fe200000e0000 */
[----:B------:R-:W-:Y:S01]  /*25f0*/  VIADD R0, R3, 0xd0 ;  /* 0x000000d003007836 */ /* 0x000fe20000000000 */
[----:B------:R-:W-:Y:S02]  /*2600*/  @P0 SHF.R.U32.HI R4, RZ, 0x10, R5 ;  /* 0x00000010ff040819 */ /* 0x000fe40000011605 */
[----:B------:R-:W-:Y:S02]  /*2610*/  @P0 R2UR UR6, R2 ;  /* 0x00000000020602ca */ /* 0x000fe400000e0000 */
[----:B------:R-:W-:-:S02]  /*2620*/  PRMT R0, RZ, 0x654, R0 ;  /* 0x00000654ff007816 */ /* 0x000fc40000000000 */
[----:B------:R-:W-:Y:S02]  /*2630*/  @P0 R2UR UR4, R4 ;  /* 0x00000000040402ca */ /* 0x000fe400000e0000 */
[----:B------:R1:W-:Y:S03]  /*2640*/  SYNCS.ARRIVE.TRANS64.RED.A1T0 RZ, [R0+URZ], RZ ;  /* 0x000000ff00ff79a7 */ /* 0x0003e600081004ff */
[----:B------:R-:W-:-:S04]  /*2650*/  @UP1 UMOV UR43, UR5 ;  /* 0x00000005002b1c82 */ /* 0x000fc80008000000 */
[----:B------:R-:W-:-:S04]  /*2660*/  @UP1 UMOV UR44, UR6 ;  /* 0x00000006002c1c82 */ /* 0x000fc80008000000 */
[----:B------:R-:W-:Y:S01]  /*2670*/  @UP1 UMOV UR36, UR4 ;  /* 0x0000000400241c82 */ /* 0x000fe20008000000 */
[----:B------:R-:W-:Y:S05]  /*2680*/  BRA.U !UP0, `(.L_x_42) ;  /* 0x0000000108d47547 */ /* 0x000fea000b800000 */
[----:B------:R-:W2:Y:S01]  /*2690*/  LDCU.128 UR16, c[0x0][0xb10] ;  /* 0x00016200ff1077ac */ /* 0x000ea20008000c00 */
[----:B------:R-:W3:Y:S01]  /*26a0*/  LDCU UR23, c[0x0][0xb20] ;  /* 0x00016400ff1777ac */ /* 0x000ee20008000800 */
[----:B------:R-:W4:Y:S01]  /*26b0*/  LDCU UR22, c[0x0][0xb0c] ;  /* 0x00016180ff1677ac */ /* 0x000f220008000800 */
[----:B------:R-:W1:Y:S01]  /*26c0*/  LDCU.64 UR8, c[0x0][0xb28] ;  /* 0x00016500ff0877ac */ /* 0x000e620008000a00 */
[----:B------:R-:W-:Y:S02]  /*26d0*/  UISETP.NE.AND UP3, UPT, UR42, 0x1, UPT ;  /* 0x000000012a00788c */ /* 0x000fe4000bf65270 */
[----:B--2---:R-:W-:Y:S02]  /*26e0*/  UIMAD.WIDE.U32 UR6, UR45, UR19, URZ ;  /* 0x000000132d0672a5 */ /* 0x004fe4000f8e00ff */
[----:B------:R-:W-:Y:S02]  /*26f0*/  UIMAD.WIDE.U32 UR4, UR46, UR16, URZ ;  /* 0x000000102e0472a5 */ /* 0x000fe4000f8e00ff */
[----:B------:R-:W-:-:S02]  /*2700*/  UISETP.NE.AND UP0, UPT, UR18, 0x1, UPT ;  /* 0x000000011200788c */ /* 0x000fc4000bf05270 */
[----:B------:R-:W-:Y:S01]  /*2710*/  UIMAD.WIDE.U32 UR20, UR43, UR19, URZ ;  /* 0x000000132b1472a5 */ /* 0x000fe2000f8e00ff */
[----:B------:R-:W-:Y:S02]  /*2720*/  UMOV UR6, UR7 ;  /* 0x0000000700067c82 */ /* 0x000fe40008000000 */
[----:B------:R-:W-:Y:S01]  /*2730*/  UMOV UR4, UR5 ;  /* 0x0000000500047c82 */ /* 0x000fe20008000000 */
[----:B---3--:R-:W-:Y:S02]  /*2740*/  USHF.R.U32.HI UR6, URZ, UR23, UR6 ;  /* 0x00000017ff067299 */ /* 0x008fe40008011606 */
[----:B----4-:R-:W-:Y:S02]  /*2750*/  UISETP.NE.AND UP2, UPT, UR22, 0x1, UPT ;  /* 0x000000011600788c */ /* 0x010fe4000bf45270 */
[----:B------:R-:W-:Y:S02]  /*2760*/  USHF.R.U32.HI UR4, URZ, UR17, UR4 ;  /* 0x00000011ff047299 */ /* 0x000fe40008011604 */
[----:B------:R-:W-:-:S02]  /*2770*/  USEL UR5, UR45, UR6, !UP0 ;  /* 0x000000062d057287 */ /* 0x000fc4000c000000 */
[----:B------:R-:W-:Y:S02]  /*2780*/  USEL UR6, UR46, UR4, !UP2 ;  /* 0x000000042e067287 */ /* 0x000fe4000d000000 */
[----:B-1----:R-:W-:Y:S01]  /*2790*/  UIMAD.WIDE.U32 UR10, UR5, UR8, URZ ;  /* 0x00000008050a72a5 */ /* 0x002fe2000f8e00ff */
[----:B------:R-:W-:Y:S01]  /*27a0*/  UMOV UR4, UR21 ;  /* 0x0000001500047c82 */ /* 0x000fe20008000000 */
[----:B------:R-:W-:Y:S02]  /*27b0*/  UIMAD.WIDE.U32 UR12, UR44, UR16, URZ ;  /* 0x000000102c0c72a5 */ /* 0x000fe4000f8e00ff */
[----:B------:R-:W-:-:S03]  /*27c0*/  UIMAD.WIDE.U32 UR20, UR6, UR8, URZ ;  /* 0x00000008061472a5 */ /* 0x000fc6000f8e00ff */
[----:B------:R-:W-:Y:S01]  /*27d0*/  UMOV UR10, UR11 ;  /* 0x0000000b000a7c82 */ /* 0x000fe20008000000 */
[----:B------:R-:W-:Y:S02]  /*27e0*/  USHF.R.U32.HI UR4, URZ, UR23, UR4 ;  /* 0x00000017ff047299 */ /* 0x000fe40008011604 */
[----:B------:R-:W-:Y:S01]  /*27f0*/  @UP3 USHF.R.U32.HI UR5, URZ, UR9, UR10 ;  /* 0x00000009ff053299 */ /* 0x000fe2000801160a */
[----:B------:R-:W-:Y:S01]  /*2800*/  UMOV UR12, UR13 ;  /* 0x0000000d000c7c82 */ /* 0x000fe20008000000 */
[----:B------:R-:W-:Y:S01]  /*2810*/  UMOV UR20, UR21 ;  /* 0x0000001500147c82 */ /* 0x000fe20008000000 */
[----:B------:R-:W-:Y:S02]  /*2820*/  USHF.R.U32.HI UR17, URZ, UR17, UR12 ;  /* 0x00000011ff117299 */ /* 0x000fe4000801160c */
[----:B------:R-:W-:Y:S02]  /*2830*/  USEL UR4, UR43, UR4, !UP0 ;  /* 0x000000042b047287 */ /* 0x000fe4000c000000 */
[----:B------:R-:W-:-:S02]  /*2840*/  @UP3 USHF.R.U32.HI UR6, URZ, UR9, UR20 ;  /* 0x00000009ff063299 */ /* 0x000fc40008011614 */
[----:B------:R-:W-:Y:S02]  /*2850*/  UIMAD UR7, UR42, UR5, URZ ;  /* 0x000000052a0772a4 */ /* 0x000fe4000f8e02ff */
[----:B------:R-:W-:Y:S02]  /*2860*/  USEL UR5, UR44, UR17, !UP2 ;  /* 0x000000112c057287 */ /* 0x000fe4000d000000 */
[----:B------:R-:W-:Y:S02]  /*2870*/  UIMAD UR10, UR42, UR6, URZ ;  /* 0x000000062a0a72a4 */ /* 0x000fe4000f8e02ff */
[----:B------:R-:W-:Y:S02]  /*2880*/  UISETP.GE.AND UP0, UPT, UR4, UR7, UPT ;  /* 0x000000070400728c */ /* 0x000fe4000bf06270 */
[----:B------:R-:W-:Y:S02]  /*2890*/  UIMAD.WIDE.U32 UR12, UR4, UR8, URZ ;  /* 0x00000008040c72a5 */ /* 0x000fe4000f8e00ff */
[----:B------:R-:W-:-:S02]  /*28a0*/  UISETP.GE.OR UP0, UPT, UR5, UR10, UP0 ;  /* 0x0000000a0500728c */ /* 0x000fc40008706670 */
        /* <DEDUP_REMOVED lines=19> */
.L_x_42:
[----:B------:R-:W2:Y:S02]  /*29e0*/  LDCU UR4, c[0x0][0xb30] ;  /* 0x00016600ff0477ac */ /* 0x000ea40008000800 */
[----:B--2---:R-:W-:-:S09]  /*29f0*/  UISETP.NE.AND UP0, UPT, UR4, 0x1, UPT ;  /* 0x000000010400788c */ /* 0x004fd2000bf05270 */
        /* <DEDUP_REMOVED lines=14> */
[----:B------:R-:W-:Y:S02]  /*2ae0*/  UIADD3 UR6, UPT, UPT, UR5, -UR4, URZ ;  /* 0x8000000405067290 */ /* 0x000fe4000fffe0ff */
[----:B------:R-:W-:Y:S02]  /*2af0*/  UIADD3 UR4, UPT, UPT, -UR5, UR4, URZ ;  /* 0x0000000405047290 */ /* 0x000fe4000fffe1ff */
[----:B------:R-:W-:Y:S02]  /*2b00*/  UIMAD UR43, UR6, UR10, UR43 ;  /* 0x0000000a062b72a4 */ /* 0x000fe4000f8e022b */
[----:B------:R-:W-:-:S12]  /*2b10*/  UIMAD UR44, UR4, UR12, UR44 ;  /* 0x0000000c042c72a4 */ /* 0x000fd8000f8e022c */
.L_x_43:
[----:B------:R-:W-:Y:S01]  /*2b20*/  VIADD R11, R11, 0x1 ;  /* 0x000000010b0b7836 */ /* 0x000fe20000000000 */
[----:B------:R-:W-:Y:S02]  /*2b30*/  R2UR UR5, R70 ;  /* 0x00000000460572ca */ /* 0x000fe400000e0000 */
[----:B------:R-:W-:Y:S02]  /*2b40*/  R2UR UR4, R69 ;  /* 0x00000000450472ca */ /* 0x000fe400000e0000 */
[C---:B------:R-:W-:Y:S02]  /*2b50*/  ISETP.NE.AND P0, PT, R11.reuse, 0x2, PT ;  /* 0x000000020b00780c */ /* 0x040fe40003f05270 */
[----:B------:R-:W-:Y:S02]  /*2b60*/  PLOP3.LUT P1, PT, PT, PT, PT, 0x80, 0x8 ;  /* 0x000000000008781c */ /* 0x000fe40003f2f070 */
[----:B------:R-:W-:Y:S02]  /*2b70*/  SEL R3, RZ, 0x1, P0 ;  /* 0x00000001ff037807 */ /* 0x000fe40000000000 */
[----:B------:R-:W-:-:S02]  /*2b80*/  SEL R11, R11, RZ, P0 ;  /* 0x000000ff0b0b7207 */ /* 0x000fc40000000000 */
[----:B------:R-:W-:Y:S01]  /*2b90*/  LOP3.LUT R10, R10, R3, RZ, 0x3c, !PT ;  /* 0x000000030a0a7212 */ /* 0x000fe200078e3cff */
[----:B------:R-:W-:Y:S02]  /*2ba0*/  UIADD3 UR20, UPT, UPT, UR44, UR5, URZ ;  /* 0x000000052c147290 */ /* 0x000fe4000fffe0ff */
[----:B------:R-:W-:Y:S01]  /*2bb0*/  UIADD3 UR21, UPT, UPT, UR43, UR4, URZ ;  /* 0x000000042b157290 */ /* 0x000fe2000fffe0ff */
[----:B------:R-:W-:Y:S11]  /*2bc0*/  BRA.U UP1, `(.L_x_44) ;  /* 0xffffffed01b07547 */ /* 0x000ff6000b83ffff */
[----:B------:R-:W-:Y:S01]  /*2bd0*/  UIADD3 UR14, UPT, UPT, UR14, 0x40, URZ ;  /* 0x000000400e0e7890 */ /* 0x000fe2000fffe0ff */
[----:B------:R-:W-:-:S03]  /*2be0*/  SHF.L.U32 R3, R12, 0x1f, RZ ;  /* 0x0000001f0c037819 */ /* 0x000fc600000006ff */
[----:B------:R-:W-:-:S09]  /*2bf0*/  ULEA UR4, UR15, UR14, 0x3 ;  /* 0x0000000e0f047291 */ /* 0x000fd2000f8e18ff */
[----:B------:R-:W2:Y:S02]  /*2c00*/  SYNCS.PHASECHK.TRANS64.TRYWAIT P0, [UR4], R3 ;  /* 0x00000003ff0075a7 */ /* 0x000ea40008001104 */
[----:B--2---:R-:W-:Y:S05]  /*2c10*/  @!P0 BRA `(.L_x_45) ;  /* 0x0000005400708947 */ /* 0x004fea0003800000 */
.L_x_144:
[----:B------:R-:W-:-:S04]  /*2c20*/  UIADD3 UR4, UPT, UPT, UR15, 0x1, URZ ;  /* 0x000000010f047890 */ /* 0x000fc8000fffe0ff */
[----:B------:R-:W-:-:S04]  /*2c30*/  UISETP.NE.AND UP0, UPT, UR4, 0x8, UPT ;  /* 0x000000080400788c */ /* 0x000fc8000bf05270 */
[----:B------:R-:W-:Y:S02]  /*2c40*/  USEL UR6, URZ, 0x1, UP0 ;  /* 0x00000001ff067887 */ /* 0x000fe40008000000 */
[----:B------:R-:W-:-:S04]  /*2c50*/  USEL UR4, UR4, URZ, UP0 ;  /* 0x000000ff04047287 */ /* 0x000fc80008000000 */
[----:B------:R-:W-:Y:S01]  /*2c60*/  ULEA UR5, UR4, UR14, 0x3 ;  /* 0x0000000e04057291 */ /* 0x000fe2000f8e18ff */
[----:B------:R-:W-:-:S04]  /*2c70*/  LOP3.LUT R2, R12, UR6, RZ, 0x3c, !PT ;  /* 0x000000060c027c12 */ /* 0x000fc8000f8e3cff */
[----:B-1----:R-:W-:-:S04]  /*2c80*/  SHF.L.U32 R3, R2, 0x1f, RZ ;  /* 0x0000001f02037819 */ /* 0x002fc800000006ff */
[----:B------:R-:W1:Y:S02]  /*2c90*/  SYNCS.PHASECHK.TRANS64.TRYWAIT P0, [UR5], R3 ;  /* 0x00000003ff0075a7 */ /* 0x000e640008001105 */
[----:B-1----:R-:W-:Y:S05]  /*2ca0*/  @!P0 BRA `(.L_x_46) ;  /* 0x0000005400648947 */ /* 0x002fea0003800000 */
.L_x_146:
        /* <DEDUP_REMOVED lines=9> */
.L_x_148:
        /* <DEDUP_REMOVED lines=9> */
.L_x_150:
        /* <DEDUP_REMOVED lines=9> */
.L_x_152:
        /* <DEDUP_REMOVED lines=9> */
.L_x_154:
        /* <DEDUP_REMOVED lines=9> */
.L_x_156:
[----:B------:R-:W-:-:S04]  /*2f80*/  UIADD3 UR4, UPT, UPT, UR4, 0x1, URZ ;  /* 0x0000000104047890 */ /* 0x000fc8000fffe0ff */
[----:B------:R-:W-:-:S04]  /*2f90*/  UISETP.NE.AND UP0, UPT, UR4, 0x8, UPT ;  /* 0x000000080400788c */ /* 0x000fc8000bf05270 */
[----:B------:R-:W-:Y:S02]  /*2fa0*/  USEL UR5, URZ, 0x1, UP0 ;  /* 0x00000001ff057887 */ /* 0x000fe40008000000 */
[----:B------:R-:W-:-:S04]  /*2fb0*/  USEL UR4, UR4, URZ, UP0 ;  /* 0x000000ff04047287 */ /* 0x000fc80008000000 */
[----:B------:R-:W-:Y:S01]  /*2fc0*/  ULEA UR4, UR4, UR14, 0x3 ;  /* 0x0000000e04047291 */ /* 0x000fe2000f8e18ff */
[----:B-1----:R-:W-:-:S04]  /*2fd0*/  LOP3.LUT R3, R2, UR5, RZ, 0x3c, !PT ;  /* 0x0000000502037c12 */ /* 0x002fc8000f8e3cff */
[----:B------:R-:W-:Y:S01]  /*2fe0*/  SHF.L.U32 R3, R3, 0x1f, RZ ;  /* 0x0000001f03037819 */ /* 0x000fe200000006ff */
[----:B------:R-:W-:-:S07]  /*2ff0*/  IMAD.U32 R0, RZ, RZ, UR4 ;  /* 0x00000004ff007e24 */ /* 0x000fce000f8e00ff */
.L_x_52:
[----:B-1----:R1:W2:Y:S02]  /*3000*/  SYNCS.PHASECHK.TRANS64.TRYWAIT P0, [R0+URZ], R3 ;  /* 0x00000003000075a7 */ /* 0x0022a400080011ff */
[----:B--2---:R-:W-:Y:S05]  /*3010*/  @!P0 NANOSLEEP.SYNCS 0x989680 ;  /* 0x009896800000895d */ /* 0x004fea0003900000 */
[----:B------:R-:W2:Y:S02]  /*3020*/  @!P0 SYNCS.PHASECHK.TRANS64 P0, [R0+URZ], R3 ;  /* 0x00000003000085a7 */ /* 0x000ea400080010ff */
[----:B--2---:R-:W-:Y:S05]  /*3030*/  @P0 EXIT ;  /* 0x000000000000094d */ /* 0x004fea0003800000 */
[----:B------:R-:W-:Y:S05]  /*3040*/  BRA `(.L_x_52) ;  /* 0xfffffffc00ec7947 */ /* 0x000fea000383ffff */
.L_x_22:
[----:B------:R-:W-:-:S04]  /*3050*/  UISETP.NE.AND UP0, UPT, UR53, URZ, UPT ;  /* 0x000000ff3500728c */ /* 0x000fc8000bf05270 */
[----:B------:R-:W-:-:S09]  /*3060*/  UISETP.NE.OR UP0, UPT, UR24, 0x1, UP0 ;  /* 0x000000011800788c */ /* 0x000fd20008705670 */
[----:B------:R-:W-:Y:S05]  /*3070*/  BRA.U UP0, `(.L_x_53) ;  /* 0x0000000500487547 */ /* 0x000fea000b800000 */
[----:B------:R-:W-:Y:S01]  /*3080*/  ISETP.GE.U32.AND P2, PT, R0, 0x8, PT ;  /* 0x000000080000780c */ /* 0x000fe20003f46070 */
[----:B------:R-:W-:Y:S01]  /*3090*/  IMAD.MOV.U32 R12, RZ, RZ, 0x1 ;  /* 0x00000001ff0c7424 */ /* 0x000fe200078e00ff */
[----:B------:R-:W-:Y:S02]  /*30a0*/  CS2R R10, SRZ ;  /* 0x00000000000a7805 */ /* 0x000fe4000001ff00 */
[----:B------:R-:W-:Y:S01]  /*30b0*/  CS2R R8, SRZ ;  /* 0x0000000000087805 */ /* 0x000fe2000001ff00 */
[----:B------:R-:W-:Y:S01]  /*30c0*/  UMOV UR6, 0x400 ;  /* 0x0000040000067882 */ /* 0x000fe20000000000 */
[----:B------:R-:W-:Y:S01]  /*30d0*/  UMOV UR5, URZ ;  /* 0x000000ff00057c82 */ /* 0x000fe20008000000 */
[----:B------:R-:W-:-:S12]  /*30e0*/  ULEA UR6, UR53, UR6, 0x18 ;  /* 0x0000000635067291 */ /* 0x000fd8000f8ec0ff */
.L_x_57:
[----:B------:R-:W-:Y:S02]  /*30f0*/  LEA R2, R8, UR6, 0x3 ;  /* 0x0000000608027c11 */ /* 0x000fe4000f8e18ff */
[----:B------:R-:W-:-:S03]  /*3100*/  SHF.L.U32 R5, R9, 0x1f, RZ ;  /* 0x0000001f09057819 */ /* 0x000fc600000006ff */
[----:B------:R-:W-:Y:S01]  /*3110*/  VIADD R4, R2, 0x130 ;  /* 0x0000013002047836 */ /* 0x000fe20000000000 */
[----:B------:R-:W2:Y:S02]  /*3120*/  SYNCS.PHASECHK.TRANS64.TRYWAIT P0, [R2+URZ+0x120], R5 ;  /* 0x00012005020075a7 */ /* 0x000ea400080011ff */
[----:B--2---:R-:W-:Y:S05]  /*3130*/  @!P0 BRA `(.L_x_54) ;  /* 0x0000005000d08947 */ /* 0x004fea0003800000 */
.L_x_157:
[----:B------:R-:W-:Y:S01]  /*3140*/  ULEA UR4, UR5, UR6, 0x3 ;  /* 0x0000000605047291 */ /* 0x000fe2000f8e18ff */
[----:B------:R-:W-:Y:S02]  /*3150*/  PRMT R4, RZ, 0x654, R4 ;  /* 0x00000654ff047816 */ /* 0x000fe40000000004 */
[----:B--2---:R-:W-:Y:S01]  /*3160*/  SHF.L.U32 R5, R12, 0x1f, RZ ;  /* 0x0000001f0c057819 */ /* 0x004fe200000006ff */
[----:B------:R-:W-:Y:S01]  /*3170*/  UIADD3 UR7, UPT, UPT, UR4, 0xc0, URZ ;  /* 0x000000c004077890 */ /* 0x000fe2000fffe0ff */
[----:B------:R2:W-:Y:S05]  /*3180*/  SYNCS.ARRIVE.TRANS64.RED.A1T0 RZ, [R4+URZ], RZ ;  /* 0x000000ff04ff79a7 */ /* 0x0005ea00081004ff */
[----:B------:R-:W-:Y:S01]  /*3190*/  IMAD.U32 R7, RZ, RZ, UR7 ;  /* 0x00000007ff077e24 */ /* 0x000fe2000f8e00ff */
[----:B------:R-:W3:Y:S04]  /*31a0*/  SYNCS.PHASECHK.TRANS64.TRYWAIT P0, [UR4+0xd0], R5 ;  /* 0x0000d005ff0075a7 */ /* 0x000ee80008001104 */
[----:B------:R-:W-:Y:S01]  /*31b0*/  PRMT R6, R0, 0x654, R7 ;  /* 0x0000065400067816 */ /* 0x000fe20000000007 */
[----:B--2---:R-:W-:Y:S01]  /*31c0*/  @!P2 IMAD.MOV.U32 R4, RZ, RZ, 0x10 ;  /* 0x00000010ff04a424 */ /* 0x004fe200078e00ff */
[----:B---3--:R-:W-:Y:S06]  /*31d0*/  @!P0 BRA `(.L_x_55) ;  /* 0x0000005000bc8947 */ /* 0x008fec0003800000 */
.L_x_159:
[----:B------:R-:W-:Y:S01]  /*31e0*/  ULEA UR8, UR5, UR6, 0x4 ;  /* 0x0000000605087291 */ /* 0x000fe2000f8e20ff */
[----:B------:R-:W-:Y:S01]  /*31f0*/  SEL R3, R6, R3, !P2 ;  /* 0x0000000306037207 */ /* 0x000fe20005000000 */
[----:B------:R-:W-:Y:S01]  /*3200*/  UIADD3 UR9, UPT, UPT, UR4, 0xc0, URZ ;  /* 0x000000c004097890 */ /* 0x000fe2000fffe0ff */
[----:B--2---:R-:W-:Y:S01]  /*3210*/  LEA R2, R11, UR6, 0x3 ;  /* 0x000000060b027c11 */ /* 0x004fe2000f8e18ff */
[----:B------:R-:W-:Y:S01]  /*3220*/  UIADD3 UR8, UPT, UPT, UR8, 0x150, URZ ;  /* 0x0000015008087890 */ /* 0x000fe2000fffe0ff */
[----:B------:R-:W-:Y:S01]  /*3230*/  SHF.L.U32 R5, R10, 0x1f, RZ ;  /* 0x0000001f0a057819 */ /* 0x000fe200000006ff */
[----:B------:R2:W-:Y:S01]  /*3240*/  @!P2 SYNCS.ARRIVE.TRANS64.RED RZ, [R3+URZ], R4 ;  /* 0x0000000403ffa9a7 */ /* 0x0005e200080004ff */
[----:B------:R-:W-:Y:S01]  /*3250*/  UIADD3 UR4, UPT, UPT, UR5, 0x1, URZ ;  /* 0x0000000105047890 */ /* 0x000fe2000fffe0ff */
[----:B------:R-:W-:-:S03]  /*3260*/  VIADD R8, R8, 0x1 ;  /* 0x0000000108087836 */ /* 0x000fc60000000000 */
[----:B------:R-:W-:Y:S02]  /*3270*/  UISETP.NE.AND UP0, UPT, UR4, 0x2, UPT ;  /* 0x000000020400788c */ /* 0x000fe4000bf05270 */
[----:B------:R-:W-:Y:S06]  /*3280*/  UGETNEXTWORKID.BROADCAST [UR8], [UR9] ;  /* 0x00000000080073ca */ /* 0x000fec0008000100 */
[----:B------:R-:W-:Y:S01]  /*3290*/  USEL UR7, URZ, 0x1, UP0 ;  /* 0x00000001ff077887 */ /* 0x000fe20008000000 */
[----:B------:R-:W-:Y:S01]  /*32a0*/  ISETP.NE.AND P0, PT, R8, 0x2, PT ;  /* 0x000000020800780c */ /* 0x000fe20003f05270 */
[----:B------:R-:W-:Y:S01]  /*32b0*/  USEL UR5, UR4, URZ, UP0 ;  /* 0x000000ff04057287 */ /* 0x000fe20008000000 */
[----:B------:R-:W3:Y:S03]  /*32c0*/  SYNCS.PHASECHK.TRANS64.TRYWAIT P1, [R2+URZ+0xc0], R5 ;  /* 0x0000c005020075a7 */ /* 0x000ee600080211ff */
[----:B------:R-:W-:Y:S01]  /*32d0*/  LOP3.LUT R12, R12, UR7, RZ, 0x3c, !PT ;  /* 0x000000070c0c7c12 */ /* 0x000fe2000f8e3cff */
[----:B--23--:R-:W-:Y:S07]  /*32e0*/  @!P1 BRA `(.L_x_56) ;  /* 0x0000005000909947 */ /* 0x00cfee0003800000 */
.L_x_160:
[C---:B------:R-:W-:Y:S01]  /*32f0*/  LEA R4, R11.reuse, UR6, 0x4 ;  /* 0x000000060b047c11 */ /* 0x040fe2000f8e20ff */
[----:B--2---:R-:W-:Y:S01]  /*3300*/  VIADD R2, R2, 0xd0 ;  /* 0x000000d002027836 */ /* 0x004fe20000000000 */
[----:B------:R-:W-:Y:S01]  /*3310*/  SEL R8, R8, RZ, P0 ;  /* 0x000000ff08087207 */ /* 0x000fe20000000000 */
[----:B------:R-:W-:-:S03]  /*3320*/  VIADD R11, R11, 0x1 ;  /* 0x000000010b0b7836 */ /* 0x000fc60000000000 */
[----:B------:R-:W2:Y:S01]  /*3330*/  LDS.128 R4, [R4+0x150] ;  /* 0x0001500004047984 */ /* 0x000ea20000000c00 */
[----:B------:R-:W-:Y:S02]  /*3340*/  PRMT R2, RZ, 0x654, R2 ;  /* 0x00000654ff027816 */ /* 0x000fe40000000002 */
[C---:B------:R-:W-:Y:S01]  /*3350*/  ISETP.NE.AND P1, PT, R11.reuse, 0x2, PT ;  /* 0x000000020b00780c */ /* 0x040fe20003f25270 */
[----:B------:R-:W-:Y:S01]  /*3360*/  @!PT LDS RZ, [RZ] ;  /* 0x00000000fffff984 */ /* 0x000fe20000000800 */
[----:B------:R-:W-:Y:S01]  /*3370*/  @!PT LDS RZ, [RZ] ;  /* 0x00000000fffff984 */ /* 0x000fe20000000800 */
[----:B------:R-:W-:Y:S01]  /*3380*/  @!PT LDS RZ, [RZ] ;  /* 0x00000000fffff984 */ /* 0x000fe20000000800 */
[----:B------:R-:W-:Y:S01]  /*3390*/  @!PT LDS RZ, [RZ] ;  /* 0x00000000fffff984 */ /* 0x000fe20000000800 */
[----:B------:R3:W-:Y:S06]  /*33a0*/  MEMBAR.ALL.CTA ;  /* 0x0000000000007992 */ /* 0x0007ec0000008000 */
[----:B---3--:R-:W3:Y:S01]  /*33b0*/  FENCE.VIEW.ASYNC.S ;  /* 0x00000000000073c6 */ /* 0x008ee20000000000 */
[----:B------:R-:W-:Y:S01]  /*33c0*/  SEL R11, R11, RZ, P1 ;  /* 0x000000ff0b0b7207 */ /* 0x000fe20000800000 */
[----:B---3--:R3:W-:Y:S01]  /*33d0*/  SYNCS.ARRIVE.TRANS64.RED.A1T0 RZ, [R2+URZ], RZ ;  /* 0x000000ff02ff79a7 */ /* 0x0087e200081004ff */
[----:B--2---:R-:W-:-:S02]  /*33e0*/  LOP3.LUT P3, RZ, R6, 0x1, RZ, 0xc0, !PT ;  /* 0x0000000106ff7812 */ /* 0x004fc4000786c0ff */
[----:B------:R-:W-:-:S04]  /*33f0*/  SEL R5, RZ, 0x1, P1 ;  /* 0x00000001ff057807 */ /* 0x000fc80000800000 */
[----:B------:R-:W-:Y:S02]  /*3400*/  LOP3.LUT R10, R10, R5, RZ, 0x3c, !PT ;  /* 0x000000050a0a7212 */ /* 0x000fe400078e3cff */
[----:B---3--:R-:W-:-:S04]  /*3410*/  SEL R2, RZ, 0x1, P0 ;  /* 0x00000001ff027807 */ /* 0x008fc80000000000 */
[----:B------:R-:W-:Y:S01]  /*3420*/  LOP3.LUT R9, R9, R2, RZ, 0x3c, !PT ;  /* 0x0000000209097212 */ /* 0x000fe200078e3cff */
[----:B------:R-:W-:Y:S06]  /*3430*/  @P3 BRA `(.L_x_57) ;  /* 0xfffffffc002c3947 */ /* 0x000fec000383ffff */
[----:B------:R-:W-:Y:S01]  /*3440*/  ULEA UR4, UR5, UR6, 0x3 ;  /* 0x0000000605047291 */ /* 0x000fe2000f8e18ff */
[----:B------:R-:W-:-:S08]  /*3450*/  SHF.L.U32 R3, R12, 0x1f, RZ ;  /* 0x0000001f0c037819 */ /* 0x000fd000000006ff */
[----:B------:R-:W2:Y:S02]  /*3460*/  SYNCS.PHASECHK.TRANS64 P0, [UR4+0xd0], R3 ;  /* 0x0000d003ff0075a7 */ /* 0x000ea40008001004 */
[----:B--2---:R-:W-:Y:S05]  /*3470*/  @P0 BRA `(.L_x_58) ;  /* 0x0000000000080947 */ /* 0x004fea0003800000 */
[----:B------:R-:W2:Y:S02]  /*3480*/  SYNCS.PHASECHK.TRANS64.TRYWAIT P0, [UR4+0xd0], R3 ;  /* 0x0000d003ff0075a7 */ /* 0x000ea40008001104 */
[----:B--2---:R-:W-:Y:S05]  /*3490*/  @!P0 BRA `(.L_x_59) ;  /* 0x0000005000388947 */ /* 0x004fea0003800000 */
.L_x_58:
[----:B------:R-:W-:-:S04]  /*34a0*/  UIADD3 UR7, UPT, UPT, UR5, 0x1, URZ ;  /* 0x0000000105077890 */ /* 0x000fc8000fffe0ff */
[----:B------:R-:W-:-:S04]  /*34b0*/  UISETP.NE.AND UP0, UPT, UR7, 0x2, UPT ;  /* 0x000000020700788c */ /* 0x000fc8000bf05270 */
[----:B------:R-:W-:Y:S02]  /*34c0*/  USEL UR8, URZ, 0x1, UP0 ;  /* 0x00000001ff087887 */ /* 0x000fe40008000000 */
[----:B------:R-:W-:-:S04]  /*34d0*/  USEL UR7, UR7, URZ, UP0 ;  /* 0x000000ff07077287 */ /* 0x000fc80008000000 */
[----:B------:R-:W-:Y:S01]  /*34e0*/  ULEA UR7, UR7, UR6, 0x3 ;  /* 0x0000000607077291 */ /* 0x000fe2000f8e18ff */
[----:B--2---:R-:W-:-:S04]  /*34f0*/  LOP3.LUT R3, R12, UR8, RZ, 0x3c, !PT ;  /* 0x000000080c037c12 */ /* 0x004fc8000f8e3cff */
[----:B------:R-:W-:-:S04]  /*3500*/  SHF.L.U32 R0, R3, 0x1f, RZ ;  /* 0x0000001f03007819 */ /* 0x000fc800000006ff */
[----:B------:R-:W2:Y:S02]  /*3510*/  SYNCS.PHASECHK.TRANS64 P0, [UR7+0xd0], R0 ;  /* 0x0000d000ff0075a7 */ /* 0x000ea40008001007 */
[----:B-12---:R-:W-:Y:S05]  /*3520*/  @P0 EXIT ;  /* 0x000000000000094d */ /* 0x006fea0003800000 */
[----:B------:R-:W-:Y:S02]  /*3530*/  SHF.L.U32 R3, R3, 0x1f, RZ ;  /* 0x0000001f03037819 */ /* 0x000fe400000006ff */
[----:B------:R-:W-:-:S07]  /*3540*/  MOV R0, UR7 ;  /* 0x0000000700007c02 */ /* 0x000fce0008000f00 */
.L_x_60:
[----:B-1----:R1:W2:Y:S02]  /*3550*/  SYNCS.PHASECHK.TRANS64.TRYWAIT P0, [R0+URZ+0xd0], R3 ;  /* 0x0000d003000075a7 */ /* 0x0022a400080011ff */
[----:B--2---:R-:W-:Y:S05]  /*3560*/  @!P0 NANOSLEEP.SYNCS 0x989680 ;  /* 0x009896800000895d */ /* 0x004fea0003900000 */
[----:B------:R-:W2:Y:S02]  /*3570*/  @!P0 SYNCS.PHASECHK.TRANS64 P0, [R0+URZ+0xd0], R3 ;  /* 0x0000d003000085a7 */ /* 0x000ea400080010ff */
[----:B--2---:R-:W-:Y:S05]  /*3580*/  @P0 EXIT ;  /* 0x000000000000094d */ /* 0x004fea0003800000 */
[----:B------:R-:W-:Y:S05]  /*3590*/  BRA `(.L_x_60) ;  /* 0xfffffffc00ec7947 */ /* 0x000fea000383ffff */
.L_x_53:
[----:B------:R-:W-:Y:S05]  /*35a0*/  BRA.U UP5, `(.L_x_61) ;  /* 0x0000001505487547 */ /* 0x000fea000b800000 */
[----:B------:R-:W-:Y:S01]  /*35b0*/  UMOV UR4, 0x40 ;  /* 0x0000004000047882 */ /* 0x000fe20000000000 */
[----:B------:R-:W-:Y:S01]  /*35c0*/  NOP ;  /* 0x0000000000007918 */ /* 0x000fe20000000000 */
[----:B------:R-:W-:Y:S01]  /*35d0*/  ULEA UR5, UR53, UR4, 0x18 ;  /* 0x0000000435057291 */ /* 0x000fe2000f8ec0ff */
[----:B------:R-:W-:Y:S02]  /*35e0*/  UMOV UR6, 0x400 ;  /* 0x0000040000067882 */ /* 0x000fe40000000000 */
[----:B------:R-:W-:-:S06]  /*35f0*/  ULEA UR6, UR53, UR6, 0x18 ;  /* 0x0000000635067291 */ /* 0x000fcc000f8ec0ff */
[----:B------:R-:W2:Y:S02]  /*3600*/  LDS.U8 R0, [UR5+0x1c] ;  /* 0x00001c05ff007984 */ /* 0x000ea40008000000 */
[----:B--2---:R-:W-:-:S13]  /*3610*/  ISETP.NE.AND P0, PT, R0, RZ, PT ;  /* 0x000000ff0000720c */ /* 0x004fda0003f05270 */
[----:B------:R-:W-:Y:S05]  /*3620*/  @P0 BRA `(.L_x_62) ;  /* 0x0000000400080947 */ /* 0x000fea0003800000 */
[----:B------:R-:W-:Y:S02]  /*3630*/  UISETP.NE.U32.AND UP1, UPT, UR68, 0x1, UPT ;  /* 0x000000014400788c */ /* 0x000fe4000bf25070 */
[----:B------:R-:W-:-:S07]  /*3640*/  UIADD3 UR7, UPT, UPT, UR5, 0x8, URZ ;  /* 0x0000000805077890 */ /* 0x000fce000fffe0ff */
[----:B------:R-:W-:Y:S05]  /*3650*/  BRA.U !UP1, `(.L_x_63) ;  /* 0x00000001099c7547 */ /* 0x000fea000b800000 */
[----:B------:R-:W-:Y:S01]  /*3660*/  ELECT P0, URZ, PT ;  /* 0x0000000000ff782f */ /* 0x000fe20003800000 */
[----:B------:R-:W-:-:S12]  /*3670*/  BSSY B0, `(.L_x_63) ;  /* 0x0000025000007945 */ /* 0x000fd80003800000 */
[----:B------:R-:W-:Y:S05]  /*3680*/  @!P0 BRA `(.L_x_64) ;  /* 0x00000000008c8947 */ /* 0x000fea0003800000 */
[----:B------:R-:W-:-:S05]  /*3690*/  UMOV UR4, 0x10 ;  /* 0x0000001000047882 */ /* 0x000fca0000000000 */
[----:B------:R-:W-:Y:S04]  /*36a0*/  DEPBAR.LE SB2, 0x36 ;  /* 0x0000ad800000791a */ /* 0x000fe80000000000 */
[----:B------:R-:W2:Y:S02]  /*36b0*/  UTCATOMSWS.2CTA.FIND_AND_SET.ALIGN UP0, UR4, UR4 ;  /* 0x00000004000475e3 */ /* 0x000ea40008200800 */
[----:B--2---:R-:W-:Y:S01]  /*36c0*/  MOV R11, UR4 ;  /* 0x00000004000b7c02 */ /* 0x004fe20008000f00 */
[----:B------:R-:W-:Y:S06]  /*36d0*/  BRA.U UP0, `(.L_x_65) ;  /* 0x0000000100187547 */ /* 0x000fec000b800000 */
.L_x_66:
[----:B------:R-:W-:Y:S05]  /*36e0*/  NANOSLEEP 0x64 ;  /* 0x000000640000795d */ /* 0x000fea0003800000 */
[----:B------:R-:W-:-:S05]  /*36f0*/  UMOV UR4, 0x10 ;  /* 0x0000001000047882 */ /* 0x000fca0000000000 */
[----:B------:R-:W-:Y:S04]  /*3700*/  DEPBAR.LE SB2, 0x36 ;  /* 0x0000ad800000791a */ /* 0x000fe80000000000 */
[----:B------:R-:W2:Y:S02]  /*3710*/  UTCATOMSWS.2CTA.FIND_AND_SET.ALIGN UP0, UR4, UR4 ;  /* 0x00000004000475e3 */ /* 0x000ea40008200800 */
[----:B--2---:R-:W-:Y:S01]  /*3720*/  MOV R11, UR4 ;  /* 0x00000004000b7c02 */ /* 0x004fe20008000f00 */
[----:B------:R-:W-:Y:S05]  /*3730*/  BRA.U !UP0, `(.L_x_66) ;  /* 0xfffffffd08e87547 */ /* 0x000fea000b83ffff */
.L_x_65:
[----:B------:R-:W2:Y:S01]  /*3740*/  LDS R7, [UR5+0x10] ;  /* 0x00001005ff077984 */ /* 0x000ea20008000800 */
[----:B------:R-:W-:Y:S01]  /*3750*/  IMAD.U32 R5, RZ, RZ, UR6 ;  /* 0x00000006ff057e24 */ /* 0x000fe2000f8e00ff */
[----:B------:R-:W-:-:S03]  /*3760*/  MOV R4, UR69 ;  /* 0x0000004500047c02 */ /* 0x000fc60008000f00 */
[----:B------:R-:W-:Y:S01]  /*3770*/  VIADD R5, R5, 0x170 ;  /* 0x0000017005057836 */ /* 0x000fe20000000000 */
[----:B--2---:R-:W-:-:S04]  /*3780*/  SHF.L.U32 R7, R7, 0x1f, RZ ;  /* 0x0000001f07077819 */ /* 0x004fc800000006ff */
[----:B------:R-:W2:Y:S02]  /*3790*/  SYNCS.PHASECHK.TRANS64.TRYWAIT P0, [UR5+0x8], R7 ;  /* 0x00000807ff0075a7 */ /* 0x000ea40008001105 */
[----:B--2---:R-:W-:Y:S05]  /*37a0*/  @P0 BRA `(.L_x_67) ;  /* 0x0000000000080947 */ /* 0x004fea0003800000 */
[----:B------:R-:W2:Y:S02]  /*37b0*/  SYNCS.PHASECHK.TRANS64.TRYWAIT P0, [UR5+0x8], R7 ;  /* 0x00000807ff0075a7 */ /* 0x000ea40008001105 */
[----:B--2---:R-:W-:Y:S05]  /*37c0*/  @!P0 BRA `(.L_x_68) ;  /* 0x0000004c00848947 */ /* 0x004fea0003800000 */
.L_x_67:
[----:B--2---:R-:W-:Y:S01]  /*37d0*/  HFMA2 R0, -RZ, RZ, 0, 5.9604644775390625e-08 ;  /* 0x00000001ff007431 */ /* 0x004fe200000001ff */
[----:B------:R-:W-:Y:S01]  /*37e0*/  UPRMT UR4, UR69, 0x654, UR7 ;  /* 0x0000065445047896 */ /* 0x000fe20008000007 */
[----:B------:R-:W-:Y:S01]  /*37f0*/  IMAD.MOV.U32 R8, RZ, RZ, 0xffff ;  /* 0x0000ffffff087424 */ /* 0x000fe200078e00ff */
[----:B------:R-:W-:Y:S01]  /*3800*/  PRMT R4, R4, 0x654, R5 ;  /* 0x0000065404047816 */ /* 0x000fe20000000005 */
[----:B------:R-:W-:Y:S02]  /*3810*/  IMAD.MOV.U32 R6, RZ, RZ, 0x4 ;  /* 0x00000004ff067424 */ /* 0x000fe400078e00ff */
[----:B------:R-:W-:Y:S01]  /*3820*/  IMAD.SHL.U32 R9, R11, 0x20, RZ ;  /* 0x000000200b097824 */ /* 0x000fe200078e00ff */
[----:B------:R-:W-:Y:S02]  /*3830*/  MOV R5, UR4 ;  /* 0x0000000400057c02 */ /* 0x000fe40008000f00 */
[-C--:B------:R-:W-:Y:S01]  /*3840*/  SHF.L.U32 R8, R8, R11.reuse, RZ ;  /* 0x0000000b08087219 */ /* 0x080fe200000006ff */
[----:B------:R2:W-:Y:S01]  /*3850*/  SYNCS.ARRIVE.TRANS64.RED RZ, [UR4], R6 ;  /* 0x00000006ffff79a7 */ /* 0x0005e20008000404 */
[----:B------:R-:W-:Y:S01]  /*3860*/  SHF.L.U32 R7, R0, R11, RZ ;  /* 0x0000000b00077219 */ /* 0x000fe200000006ff */
[----:B------:R2:W-:Y:S04]  /*3870*/  STS [UR6+0x170], R9 ;  /* 0x00017009ff007988 */ /* 0x0005e80008000806 */
[----:B------:R2:W-:Y:S04]  /*3880*/  STAS [R4.64], R11 ;  /* 0x0000000b04007dbd */ /* 0x0005e8000c0008ff */
[----:B------:R2:W-:Y:S04]  /*3890*/  ATOMS.OR RZ, [UR5+0x14], R8 ;  /* 0x00001408ffff798c */ /* 0x0005e8000b000005 */
[----:B------:R2:W-:Y:S04]  /*38a0*/  ATOMS.OR RZ, [UR5+0x18], R7 ;  /* 0x00001807ffff798c */ /* 0x0005e8000b000005 */
[----:B------:R2:W-:Y:S02]  /*38b0*/  ATOMS.XOR RZ, [UR5+0x10], R0 ;  /* 0x00001000ffff798c */ /* 0x0005e4000b800005 */
.L_x_64:
[----:B-1----:R-:W-:Y:S05]  /*38c0*/  BSYNC B0 ;  /* 0x0000000000007941 */ /* 0x002fea0003800000 */
.L_x_63:
[----:B------:R-:W-:Y:S05]  /*38d0*/  BRA.U UP1, `(.L_x_69) ;  /* 0x00000001016c7547 */ /* 0x000fea000b800000 */
[----:B------:R-:W-:-:S03]  /*38e0*/  UMOV UR4, 0xffffffff ;  /* 0xffffffff00047882 */ /* 0x000fc60000000000 */
[----:B------:R-:W-:Y:S05]  /*38f0*/  BRA.DIV UR4, `(.L_x_70) ;  /* 0x0000004e04507947 */ /* 0x000fea000b800000 */
[----:B------:R-:W-:-:S13]  /*3900*/  ELECT P0, URZ, PT ;  /* 0x0000000000ff782f */ /* 0x000fda0003800000 */
.L_x_164:
[----:B------:R-:W-:Y:S05]  /*3910*/  @!P0 BRA `(.L_x_69) ;  /* 0x00000000005c8947 */ /* 0x000fea0003800000 */
[----:B--2---:R-:W2:Y:S02]  /*3920*/  LDS R5, [UR5+0x10] ;  /* 0x00001005ff057984 */ /* 0x004ea40008000800 */
[----:B--2---:R-:W-:-:S04]  /*3930*/  SHF.L.U32 R5, R5, 0x1f, RZ ;  /* 0x0000001f05057819 */ /* 0x004fc800000006ff */
[----:B------:R-:W2:Y:S02]  /*3940*/  SYNCS.PHASECHK.TRANS64.TRYWAIT P0, [UR5+0x8], R5 ;  /* 0x00000805ff0075a7 */ /* 0x000ea40008001105 */
[----:B--2---:R-:W-:Y:S05]  /*3950*/  @P0 BRA `(.L_x_71) ;  /* 0x0000000000080947 */ /* 0x004fea0003800000 */
[----:B------:R-:W2:Y:S02]  /*3960*/  SYNCS.PHASECHK.TRANS64.TRYWAIT P0, [UR5+0x8], R5 ;  /* 0x00000805ff0075a7 */ /* 0x000ea40008001105 */
[----:B--2---:R-:W-:Y:S05]  /*3970*/  @!P0 BRA `(.L_x_72) ;  /* 0x0000004c00548947 */ /* 0x004fea0003800000 */
.L_x_71:
[----:B------:R-:W3:Y:S01]  /*3980*/  LDS R7, [UR6+0x170] ;  /* 0x00017006ff077984 */ /* 0x000ee20008000800 */
[----:B--2---:R-:W-:Y:S02]  /*3990*/  HFMA2 R0, -RZ, RZ, 0, 5.9604644775390625e-08 ;  /* 0x00000001ff007431 */ /* 0x004fe400000001ff */
[----:B------:R-:W-:Y:S01]  /*39a0*/  IMAD.MOV.U32 R4, RZ, RZ, 0xffff ;  /* 0x0000ffffff047424 */ /* 0x000fe200078e00ff */
[----:B------:R-:W-:Y:S01]  /*39b0*/  UPRMT UR4, UR69, 0x654, UR7 ;  /* 0x0000065445047896 */ /* 0x000fe20008000007 */
[----:B---3--:R-:W-:-:S03]  /*39c0*/  IMAD.SHL.U32 R5, R7, 0x20, RZ ;  /* 0x0000002007057824 */ /* 0x008fc600078e00ff */
[-C--:B------:R-:W-:Y:S02]  /*39d0*/  SHF.L.U32 R4, R4, R7.reuse, RZ ;  /* 0x0000000704047219 */ /* 0x080fe400000006ff */
[----:B------:R-:W-:Y:S01]  /*39e0*/  SHF.L.U32 R7, R0, R7, RZ ;  /* 0x0000000700077219 */ /* 0x000fe200000006ff */
[----:B------:R3:W-:Y:S04]  /*39f0*/  STS [UR6+0x170], R5 ;  /* 0x00017005ff007988 */ /* 0x0007e80008000806 */
[----:B------:R3:W-:Y:S04]  /*3a00*/  ATOMS.OR RZ, [UR5+0x14], R4 ;  /* 0x00001404ffff798c */ /* 0x0007e8000b000005 */
[----:B------:R3:W-:Y:S01]  /*3a10*/  ATOMS.OR RZ, [UR5+0x18], R7 ;  /* 0x00001807ffff798c */ /* 0x0007e2000b000005 */
[----:B------:R-:W-:Y:S03]  /*3a20*/  SYNCS.ARRIVE.TRANS64.RED.A1T0 RZ, [UR4], RZ ;  /* 0x000000ffffff79a7 */ /* 0x000fe60008100404 */
[----:B------:R3:W-:Y:S01]  /*3a30*/  ATOMS.XOR RZ, [UR5+0x10], R0 ;  /* 0x00001000ffff798c */ /* 0x0007e2000b800005 */
[----:B------:R-:W-:Y:S05]  /*3a40*/  BRA `(.L_x_69) ;  /* 0x0000000000107947 */ /* 0x000fea0003800000 */
.L_x_62:
[----:B------:R-:W-:Y:S02]  /*3a50*/  MOV R0, 0xffffffff ;  /* 0xffffffff00007802 */ /* 0x000fe40000000f00 */
[----:B------:R-:W-:-:S03]  /*3a60*/  MOV R4, 0x3a90 ;  /* 0x00003a9000047802 */ /* 0x000fc60000000f00 */
[----:B------:R2:W-:Y:S04]  /*3a70*/  STS [UR6+0x170], R0 ;  /* 0x00017000ff007988 */ /* 0x0005e80008000806 */
[----:B-12--5:R-:W-:Y:S05]  /*3a80*/  CALL.REL.NOINC `($__internal_1_$__cuda_sm10x_tcgen05_guardrail_trap_phase_invalid_during_alloc) ;  /* 0x0000005000b47944 */ /* 0x026fea0003c00000 */
.L_x_69:
[----:B------:R-:W-:Y:S05]  /*3a90*/  WARPSYNC.ALL ;  /* 0x0000000000007948 */ /* 0x000fea0003800000 */
[----:B------:R-:W4:Y:S01]  /*3aa0*/  S2UR UR4, SR_CgaCtaId ;  /* 0x00000000000479c3 */ /* 0x000f220000008800 */
[----:B------:R-:W-:Y:S01]  /*3ab0*/  UMOV UR41, 0x400 ;  /* 0x0000040000297882 */ /* 0x000fe20000000000 */
[----:B------:R-:W-:-:S06]  /*3ac0*/  NOP ;  /* 0x0000000000007918 */ /* 0x000fcc0000000000 */
[----:B------:R-:W-:Y:S06]  /*3ad0*/  BAR.ARV 0x6, 0xa0 ;  /* 0x0182800000007b1d */ /* 0x000fec0000002000 */
[----:B------:R-:W1:Y:S01]  /*3ae0*/  LDCU UR6, c[0x0][0x38c] ;  /* 0x00007180ff0677ac */ /* 0x000e620008000800 */
[----:B------:R-:W-:Y:S01]  /*3af0*/  LOP3.LUT R3, R3, 0xffff, RZ, 0xc0, !PT ;  /* 0x0000ffff03037812 */ /* 0x000fe200078ec0ff */
[----:B--2---:R-:W-:Y:S01]  /*3b00*/  IMAD.MOV.U32 R9, RZ, RZ, 0x1 ;  /* 0x00000001ff097424 */ /* 0x004fe200078e00ff */
[----:B------:R-:W-:Y:S01]  /*3b10*/  LOP3.LUT R2, R2, 0xffff, RZ, 0xc0, !PT ;  /* 0x0000ffff02027812 */ /* 0x000fe200078ec0ff */
[----:B------:R-:W-:Y:S01]  /*3b20*/  IMAD.MOV.U32 R8, RZ, RZ, RZ ;  /* 0x000000ffff087224 */ /* 0x000fe200078e00ff */
[----:B------:R-:W-:Y:S01]  /*3b30*/  R2UR UR43, R3 ;  /* 0x00000000032b72ca */ /* 0x000fe200000e0000 */
[----:B------:R-:W-:Y:S01]  /*3b40*/  UMOV UR47, URZ ;  /* 0x000000ff002f7c82 */ /* 0x000fe20008000000 */
[----:B------:R-:W-:-:S02]  /*3b50*/  R2UR UR65, R2 ;  /* 0x00000000024172ca */ /* 0x000fc400000e0000 */
[----:B------:R-:W-:Y:S01]  /*3b60*/  CS2R R2, SRZ ;  /* 0x0000000000027805 */ /* 0x000fe2000001ff00 */
[----:B------:R-:W-:Y:S01]  /*3b70*/  UMOV UR38, URZ ;  /* 0x000000ff00267c82 */ /* 0x000fe20008000000 */
[----:B----4-:R-:W-:Y:S01]  /*3b80*/  ULEA UR41, UR4, UR41, 0x18 ;  /* 0x0000002904297291 */ /* 0x010fe2000f8ec0ff */
[----:B------:R-:W-:Y:S01]  /*3b90*/  UMOV UR37, URZ ;  /* 0x000000ff00257c82 */ /* 0x000fe20008000000 */
[----:B------:R-:W-:Y:S02]  /*3ba0*/  UISETP.NE.AND UP3, UPT, UR68, URZ, UPT ;  /* 0x000000ff4400728c */ /* 0x000fe4000bf65270 */
[----:B------:R-:W-:Y:S02]  /*3bb0*/  UIADD3 UR5, UPT, UPT, UR41, 0x6400, URZ ;  /* 0x0000640029057890 */ /* 0x000fe4000fffe0ff */
[----:B------:R-:W-:-:S03]  /*3bc0*/  UIADD3 UR4, UPT, UPT, UR41, 0x26400, URZ ;  /* 0x0002640029047890 */ /* 0x000fc6000fffe0ff */
[----:B---3--:R-:W2:Y:S01]  /*3bd0*/  LDS R0, [UR41+0x170] ;  /* 0x00017029ff007984 */ /* 0x008ea20008000800 */
[----:B-1----:R-:W-:Y:S02]  /*3be0*/  UIADD3 UR6, UPT, UPT, UR6, 0x3f, URZ ;  /* 0x0000003f06067890 */ /* 0x002fe4000fffe0ff */
[----:B------:R-:W-:Y:S02]  /*3bf0*/  USHF.R.U32.HI UR5, URZ, 0x4, UR5 ;  /* 0x00000004ff057899 */ /* 0x000fe40008011605 */
[----:B------:R-:W-:Y:S02]  /*3c00*/  USHF.R.S32.HI UR64, URZ, 0x1f, UR6 ;  /* 0x0000001fff407899 */ /* 0x000fe40008011406 */
[----:B------:R-:W-:Y:S02]  /*3c10*/  USHF.R.U32.HI UR4, URZ, 0x4, UR4 ;  /* 0x00000004ff047899 */ /* 0x000fe40008011604 */
[----:B------:R-:W-:Y:S02]  /*3c20*/  ULEA.HI UR64, UR64, UR6, URZ, 0x6 ;  /* 0x0000000640407291 */ /* 0x000fe4000f8f30ff */
[----:B------:R-:W-:-:S02]  /*3c30*/  ULOP3.LUT UR5, UR5, 0x3fff, URZ, 0xc0, !UPT ;  /* 0x00003fff05057892 */ /* 0x000fc4000f8ec0ff */
[----:B------:R-:W-:Y:S02]  /*3c40*/  USHF.R.S32.HI UR64, URZ, 0x6, UR64 ;  /* 0x00000006ff407899 */ /* 0x000fe40008011440 */
[----:B------:R-:W-:Y:S02]  /*3c50*/  ULOP3.LUT UR45, UR4, 0x3fff, URZ, 0xc0, !UPT ;  /* 0x00003fff042d7892 */ /* 0x000fe4000f8ec0ff */
[----:B------:R-:W-:Y:S01]  /*3c60*/  UISETP.LT.AND UP0, UPT, UR64, 0x1, UPT ;  /* 0x000000014000788c */ /* 0x000fe2000bf01270 */
[----:B------:R-:W-:Y:S01]  /*3c70*/  UMOV UR62, 0x0 ;  /* 0x00000000003e7882 */ /* 0x000fe20000000000 */
        /* <DEDUP_REMOVED lines=9> */
[----:B------:R-:W-:-:S02]  /*3d10*/  ULOP3.LUT UR44, UR5, 0x10000, URZ, 0xfc, !UPT ;  /* 0x00010000052c7892 */ /* 0x000fc4000f8efcff */
[----:B------:R-:W-:Y:S02]  /*3d20*/  ULOP3.LUT UR45, UR45, 0x10000, URZ, 0xfc, !UPT ;  /* 0x000100002d2d7892 */ /* 0x000fe4000f8efcff */
[----:B------:R-:W-:Y:S01]  /*3d30*/  USEL UR66, UR64, 0x1, !UP0 ;  /* 0x0000000140427887 */ /* 0x000fe2000c000000 */
[----:B------:R-:W-:Y:S01]  /*3d40*/  UMOV UR52, 0x0 ;  /* 0x0000000000347882 */ /* 0x000fe20000000000 */
[----:B------:R-:W-:Y:S01]  /*3d50*/  UMOV UR53, 0x8100910 ;  /* 0x0810091000357882 */ /* 0x000fe20000000000 */
[----:B------:R-:W-:Y:S01]  /*3d60*/  UMOV UR50, 0x0 ;  /* 0x0000000000327882 */ /* 0x000fe20000000000 */
[----:B------:R-:W-:Y:S01]  /*3d70*/  UMOV UR51, 0x8100910 ;  /* 0x0810091000337882 */ /* 0x000fe20000000000 */
[----:B------:R-:W-:Y:S01]  /*3d80*/  UMOV UR48, 0x0 ;  /* 0x0000000000307882 */ /* 0x000fe20000000000 */
[----:B--2---:R-:W-:Y:S01]  /*3d90*/  R2UR UR67, R0 ;  /* 0x00000000004372ca */ /* 0x004fe200000e0000 */
[----:B------:R-:W-:-:S14]  /*3da0*/  UMOV UR49, 0x8100910 ;  /* 0x0810091000317882 */ /* 0x000fdc0000000000 */
.L_x_80:
[C---:B------:R-:W-:Y:S02]  /*3db0*/  LEA R0, R8.reuse, UR41, 0x3 ;  /* 0x0000002908007c11 */ /* 0x040fe4000f8e18ff */
[----:B------:R-:W-:Y:S02]  /*3dc0*/  SHF.L.U32 R5, R3, 0x1f, RZ ;  /* 0x0000001f03057819 */ /* 0x000fe400000006ff */
[----:B------:R-:W-:Y:S02]  /*3dd0*/  LEA R4, R8, UR41, 0x4 ;  /* 0x0000002908047c11 */ /* 0x000fe4000f8e20ff */
[----:B------:R-:W1:Y:S02]  /*3de0*/  SYNCS.PHASECHK.TRANS64.TRYWAIT P0, [R0+URZ+0xc0], R5 ;  /* 0x0000c005000075a7 */ /* 0x000e6400080011ff */
[----:B-1-3--:R-:W-:Y:S05]  /*3df0*/  @!P0 BRA `(.L_x_73) ;  /* 0x00000048004c8947 */ /* 0x00afea0003800000 */
.L_x_165:
[----:B-1----:R-:W1:Y:S01]  /*3e00*/  LDS.128 R4, [R4+0x150] ;  /* 0x0001500004047984 */ /* 0x002e620000000c00 */
[----:B------:R-:W-:Y:S02]  /*3e10*/  VIADD R0, R0, 0xd0 ;  /* 0x000000d000007836 */ /* 0x000fe40000000000 */
[----:B------:R-:W-:Y:S01]  /*3e20*/  VIADD R8, R8, 0x1 ;  /* 0x0000000108087836 */ /* 0x000fe20000000000 */
[----:B------:R-:W-:Y:S01]  /*3e30*/  @!PT LDS RZ, [RZ] ;  /* 0x00000000fffff984 */ /* 0x000fe20000000800 */
[----:B------:R-:W-:Y:S01]  /*3e40*/  @!PT LDS RZ, [RZ] ;  /* 0x00000000fffff984 */ /* 0x000fe20000000800 */
[----:B------:R-:W-:Y:S01]  /*3e50*/  @!PT LDS RZ, [RZ] ;  /* 0x00000000fffff984 */ /* 0x000fe20000000800 */
[----:B------:R-:W-:Y:S01]  /*3e60*/  @!PT LDS RZ, [RZ] ;  /* 0x00000000fffff984 */ /* 0x000fe20000000800 */
[----:B------:R2:W-:Y:S06]  /*3e70*/  MEMBAR.ALL.CTA ;  /* 0x0000000000007992 */ /* 0x0005ec0000008000 */
[----:B--2---:R-:W2:Y:S01]  /*3e80*/  FENCE.VIEW.ASYNC.S ;  /* 0x00000000000073c6 */ /* 0x004ea20000000000 */
[----:B------:R-:W-:-:S04]  /*3e90*/  PRMT R0, RZ, 0x654, R0 ;  /* 0x00000654ff007816 */ /* 0x000fc80000000000 */
[----:B--2---:R2:W-:Y:S01]  /*3ea0*/  SYNCS.ARRIVE.TRANS64.RED.A1T0 RZ, [R0+URZ], RZ ;  /* 0x000000ff00ff79a7 */ /* 0x0045e200081004ff */
[----:B-1----:R-:W-:Y:S01]  /*3eb0*/  LOP3.LUT P1, RZ, R6, 0x1, RZ, 0xc0, !PT ;  /* 0x0000000106ff7812 */ /* 0x002fe2000782c0ff */
[----:B--2---:R-:W-:-:S12]  /*3ec0*/  BRA.U UP3, `(.L_x_74) ;  /* 0x0000000503587547 */ /* 0x004fd8000b800000 */
[----:B------:R-:W1:Y:S01]  /*3ed0*/  LDCU UR4, c[0x0][0x38c] ;  /* 0x00007180ff0477ac */ /* 0x000e620008000800 */
[----:B------:R-:W-:Y:S02]  /*3ee0*/  PLOP3.LUT P2, PT, PT, PT, PT, 0x80, 0x8 ;  /* 0x000000000008781c */ /* 0x000fe40003f4f070 */
[----:B------:R-:W-:Y:S01]  /*3ef0*/  SHF.L.U32 R5, R9, 0x1f, RZ ;  /* 0x0000001f09057819 */ /* 0x000fe200000006ff */
[----:B------:R-:W-:Y:S02]  /*3f00*/  ULEA UR46, UR47, UR41, 0x3 ;  /* 0x000000292f2e7291 */ /* 0x000fe4000f8e18ff */
[----:B------:R-:W-:Y:S02]  /*3f10*/  ULEA UR36, UR47, UR67, 0x5 ;  /* 0x000000432f247291 */ /* 0x000fe4000f8e28ff */
[----:B-1----:R-:W-:-:S06]  /*3f20*/  UISETP.GE.AND UP0, UPT, UR4, 0x1, UPT ;  /* 0x000000010400788c */ /* 0x002fcc000bf06270 */
[----:B------:R-:W-:-:S05]  /*3f30*/  PLOP3.LUT P0, PT, PT, PT, UP0, 0x80, 0x8 ;  /* 0x000000000008781c */ /* 0x000fca0003f0f008 */
[----:B------:R-:W-:-:S08]  /*3f40*/  @UP0 ULEA UR4, UR38, UR41, 0x3 ;  /* 0x0000002926040291 */ /* 0x000fd0000f8e18ff */
[----:B------:R-:W-:-:S04]  /*3f50*/  @P0 SHF.L.U32 R0, R2, 0x1f, RZ ;  /* 0x0000001f02000819 */ /* 0x000fc800000006ff */
[----:B------:R1:W2:Y:S01]  /*3f60*/  @P0 SYNCS.PHASECHK.TRANS64.TRYWAIT P2, [UR4], R0 ;  /* 0x00000000ff0005a7 */ /* 0x0002a20008041104 */
[----:B------:R-:W3:Y:S02]  /*3f70*/  SYNCS.PHASECHK.TRANS64.TRYWAIT P0, [UR46+0x100], R5 ;  /* 0x00010005ff0075a7 */ /* 0x000ee4000800112e */
[----:B-123--:R-:W-:Y:S05]  /*3f80*/  @!P0 BRA `(.L_x_75) ;  /* 0x0000004400fc8947 */ /* 0x00efea0003800000 */
.L_x_167:
[----:B------:R-:W-:Y:S01]  /*3f90*/  UMOV UR42, UR37 ;  /* 0x00000025002a7c82 */ /* 0x000fe20008000000 */
[----:B------:R-:W-:Y:S05]  /*3fa0*/  BRA.U !UP0, `(.L_x_76) ;  /* 0x0000000508107547 */ /* 0x000fea000b800000 */
[----:B------:R-:W-:Y:S02]  /*3fb0*/  UIADD3 UR42, UPT, UPT, UR66, UR37, URZ ;  /* 0x00000025422a7290 */ /* 0x000fe4000fffe0ff */
[----:B------:R-:W-:Y:S01]  /*3fc0*/  UPLOP3.LUT UP2, UPT, UPT, UPT, UPT, 0x40, 0x4 ;  /* 0x000000000004789c */ /* 0x000fe20003f4e870 */
[----:B------:R-:W-:Y:S01]  /*3fd0*/  UMOV UR39, UR64 ;  /* 0x0000004000277c82 */ /* 0x000fe20008000000 */
[----:B------:R-:W-:-:S09]  /*3fe0*/  UMOV UR5, UR38 ;  /* 0x0000002600057c82 */ /* 0x000fd20008000000 */
.L_x_79:
[----:B------:R-:W-:Y:S01]  /*3ff0*/  ULEA UR7, UR5, UR41, 0x3 ;  /* 0x0000002905077291 */ /* 0x000fe2000f8e18ff */
[----:B--23--:R-:W-:Y:S11]  /*4000*/  @P2 BRA `(.L_x_77) ;  /* 0x00000000000c2947 */ /* 0x00cff60003800000 */
[----:B-1----:R-:W-:Y:S04]  /*4010*/  SHF.L.U32 R5, R2, 0x1f, RZ ;  /* 0x0000001f02057819 */ /* 0x002fe800000006ff */
[----:B------:R-:W1:Y:S02]  /*4020*/  SYNCS.PHASECHK.TRANS64.TRYWAIT P0, [UR7], R5 ;  /* 0x00000005ff0075a7 */ /* 0x000e640008001107 */
[----:B-1----:R-:W-:Y:S05]  /*4030*/  @!P0 BRA `(.L_x_78) ;  /* 0x0000004400e88947 */ /* 0x002fea0003800000 */
.L_x_77:
[----:B------:R-:W-:Y:S01]  /*4040*/  UISETP.NE.AND UP0, UPT, UR39, 0x1, UPT ;  /* 0x000000012700788c */ /* 0x000fe2000bf05270 */
[----:B------:R-:W-:Y:S01]  /*4050*/  PLOP3.LUT P2, PT, PT, PT, PT, 0x80, 0x8 ;  /* 0x000000000008781c */ /* 0x000fe20003f4f070 */
[----:B------:R-:W-:Y:S02]  /*4060*/  UIADD3 UR4, UPT, UPT, UR5, 0x1, URZ ;  /* 0x0000000105047890 */ /* 0x000fe4000fffe0ff */
[----:B------:R-:W-:Y:S02]  /*4070*/  UIADD3 UR40, UPT, UPT, UR7, 0x40, URZ ;  /* 0x0000004007287890 */ /* 0x000fe4000fffe0ff */
[----:B------:R-:W-:Y:S01]  /*4080*/  UISETP.NE.AND UP1, UPT, UR4, 0x8, UPT ;  /* 0x000000080400788c */ /* 0x000fe2000bf25270 */
[----:B------:R-:W-:Y:S01]  /*4090*/  PLOP3.LUT P0, PT, PT, PT, UP0, 0x80, 0x8 ;  /* 0x000000000008781c */ /* 0x000fe20003f0f008 */
[----:B------:R-:W-:Y:S02]  /*40a0*/  UIADD3 UR37, UPT, UPT, UR37, 0x1, URZ ;  /* 0x0000000125257890 */ /* 0x000fe4000fffe0ff */
[----:B------:R-:W-:Y:S02]  /*40b0*/  USEL UR6, URZ, 0x1, UP1 ;  /* 0x00000001ff067887 */ /* 0x000fe40008800000 */
[----:B------:R-:W-:Y:S02]  /*40c0*/  USEL UR38, UR4, URZ, UP1 ;  /* 0x000000ff04267287 */ /* 0x000fe40008800000 */
[----:B------:R-:W-:Y:S02]  /*40d0*/  UIADD3 UR39, UPT, UPT, UR39, -0x1, URZ ;  /* 0xffffffff27277890 */ /* 0x000fe4000fffe0ff */
[----:B------:R-:W-:Y:S01]  /*40e0*/  @UP0 ULEA UR4, UR38, UR41, 0x3 ;  /* 0x0000002926040291 */ /* 0x000fe2000f8e18ff */
[----:B------:R-:W-:Y:S01]  /*40f0*/  LOP3.LUT R2, R2, UR6, RZ, 0x3c, !PT ;  /* 0x0000000602027c12 */ /* 0x000fe2000f8e3cff */
[----:B------:R-:W-:Y:S02]  /*4100*/  ULEA UR6, UR5, UR45, 0x9 ;  /* 0x0000002d05067291 */ /* 0x000fe4000f8e48ff */
[----:B------:R-:W-:Y:S01]  /*4110*/  UISETP.NE.AND UP0, UPT, UR37, UR42, UPT ;  /* 0x0000002a2500728c */ /* 0x000fe2000bf05270 */
[----:B-1----:R-:W-:Y:S01]  /*4120*/  @P0 SHF.L.U32 R0, R2, 0x1f, RZ ;  /* 0x0000001f02000819 */ /* 0x002fe200000006ff */
[----:B------:R-:W-:Y:S02]  /*4130*/  UIADD3 UR34, UPT, UPT, UR6, 0x2, URZ ;  /* 0x0000000206227890 */ /* 0x000fe4000fffe0ff */
[----:B------:R-:W-:Y:S01]  /*4140*/  UIADD3 UR30, UPT, UPT, UR6, 0x4, URZ ;  /* 0x00000004061e7890 */ /* 0x000fe2000fffe0ff */
[----:B------:R2:W3:Y:S01]  /*4150*/  @P0 SYNCS.PHASECHK.TRANS64.TRYWAIT P2, [UR4], R0 ;  /* 0x00000000ff0005a7 */ /* 0x0004e20008041104 */
[----:B------:R-:W-:Y:S02]  /*4160*/  ULEA UR4, UR5, UR44, 0xa ;  /* 0x0000002c05047291 */ /* 0x000fe4000f8e50ff */
[----:B------:R-:W-:Y:S02]  /*4170*/  UIADD3 UR26, UPT, UPT, UR6, 0x6, URZ ;  /* 0x00000006061a7890 */ /* 0x000fe4000fffe0ff */
        /* <DEDUP_REMOVED lines=10> */
[----:B------:R-:W-:Y:S01]  /*4220*/  UIADD3 UR8, UPT, UPT, UR4, 0x206, URZ ;  /* 0x0000020604087890 */ /* 0x000fe2000fffe0ff */
[----:B------:R-:W-:Y:S01]  /*4230*/  UMOV UR7, 0x40004040 ;  /* 0x4000404000077882 */ /* 0x000fe20000000000 */
[----:B------:R-:W-:Y:S01]  /*4240*/  UMOV UR5, 0x40004040 ;  /* 0x4000404000057882 */ /* 0x000fe20000000000 */
[----:B------:R-:W-:Y:S01]  /*4250*/  UMOV UR35, 0x40004040 ;  /* 0x4000404000237882 */ /* 0x000fe20000000000 */
[----:B------:R1:W-:Y:S01]  /*4260*/  UTCHMMA.2CTA gdesc[UR4], gdesc[UR6], tmem[UR36], tmem[UR62], idesc[UR63], UP2 ;  /* 0x00ff3e06040075ea */ /* 0x0003e20009200024 */
[----:B------:R-:W-:Y:S01]  /*4270*/  UPLOP3.LUT UP2, UPT, UPT, UPT, UPT, 0x80, 0x8 ;  /* 0x000000000008789c */ /* 0x000fe20003f4f070 */
[----:B------:R-:W-:Y:S01]  /*4280*/  UMOV UR33, 0x40004040 ;  /* 0x4000404000217882 */ /* 0x000fe20000000000 */
[----:B------:R-:W-:Y:S01]  /*4290*/  UMOV UR31, 0x40004040 ;  /* 0x40004040001f7882 */ /* 0x000fe20000000000 */
[----:B------:R2:W-:Y:S01]  /*42a0*/  UTCHMMA.2CTA gdesc[UR32], gdesc[UR34], tmem[UR36], tmem[UR60], idesc[UR61], UPT ;  /* 0x00ff3c22200075ea */ /* 0x0005e2000ba00024 */
        /* <DEDUP_REMOVED lines=14> */
[----:B------:R-:W-:Y:S01]  /*4390*/  UMOV UR9, 0x40004040 ;  /* 0x4000404000097882 */ /* 0x000fe20000000000 */
[----:B------:R2:W-:Y:S01]  /*43a0*/  UTCHMMA.2CTA gdesc[UR12], gdesc[UR14], tmem[UR36], tmem[UR50], idesc[UR51], UPT ;  /* 0x00ff320e0c0075ea */ /* 0x0005e2000ba00024 */
[----:B------:R2:W-:Y:S01]  /*43b0*/  UTCHMMA.2CTA gdesc[UR8], gdesc[UR10], tmem[UR36], tmem[UR48], idesc[UR49], UPT ;  /* 0x00ff300a080075ea */ /* 0x0005e2000ba00024 */
[----:B------:R2:W-:Y:S01]  /*43c0*/  UTCBAR.2CTA.MULTICAST [UR40], URZ, UR43 ;  /* 0x000000ff280073e9 */ /* 0x0005e2000820082b */
[----:B-1----:R-:W-:Y:S01]  /*43d0*/  UMOV UR5, UR38 ;  /* 0x0000002600057c82 */ /* 0x002fe20008000000 */
[----:B------:R-:W-:Y:S05]  /*43e0*/  BRA.U UP0, `(.L_x_79) ;  /* 0xfffffffd00007547 */ /* 0x000fea000b83ffff */
.L_x_76:
[----:B------:R-:W-:Y:S01]  /*43f0*/  UIADD3 UR4, UPT, UPT, UR46, 0xe0, URZ ;  /* 0x000000e02e047890 */ /* 0x000fe2000fffe0ff */
[----:B------:R-:W-:-:S08]  /*4400*/  UMOV UR37, UR42 ;  /* 0x0000002a00257c82 */ /* 0x000fd00008000000 */
[----:B------:R4:W-:Y:S01]  /*4410*/  UTCBAR.2CTA.MULTICAST [UR4], URZ, UR65 ;  /* 0x000000ff040073e9 */ /* 0x0009e20008200841 */
[----:B------:R-:W-:Y:S02]  /*4420*/  NOP ;  /* 0x0000000000007918 */ /* 0x000fe40000000000 */
.L_x_74:
[----:B----4-:R-:W-:Y:S01]  /*4430*/  UIADD3 UR4, UPT, UPT, UR47, 0x1, URZ ;  /* 0x000000012f047890 */ /* 0x010fe2000fffe0ff */
[----:B------:R-:W-:-:S03]  /*4440*/  ISETP.NE.AND P0, PT, R8, 0x2, PT ;  /* 0x000000020800780c */ /* 0x000fc60003f05270 */
[----:B------:R-:W-:Y:S01]  /*4450*/  UISETP.NE.AND UP0, UPT, UR4, 0x4, UPT ;  /* 0x000000040400788c */ /* 0x000fe2000bf05270 */
[----:B-12---:R-:W-:Y:S02]  /*4460*/  SEL R0, RZ, 0x1, P0 ;  /* 0x00000001ff007807 */ /* 0x006fe40000000000 */
[----:B------:R-:W-:Y:S01]  /*4470*/  SEL R8, R8, RZ, P0 ;  /* 0x000000ff08087207 */ /* 0x000fe20000000000 */
[----:B------:R-:W-:Y:S01]  /*4480*/  USEL UR5, URZ, 0x1, UP0 ;  /* 0x00000001ff057887 */ /* 0x000fe20008000000 */
[----:B------:R-:W-:Y:S01]  /*4490*/  LOP3.LUT R3, R3, R0, RZ, 0x3c, !PT ;  /* 0x0000000003037212 */ /* 0x000fe200078e3cff */
[----:B------:R-:W-:-:S04]  /*44a0*/  USEL UR47, UR4, URZ, UP0 ;  /* 0x000000ff042f7287 */ /* 0x000fc80008000000 */
[----:B------:R-:W-:Y:S01]  /*44b0*/  LOP3.LUT R9, R9, UR5, RZ, 0x3c, !PT ;  /* 0x0000000509097c12 */ /* 0x000fe2000f8e3cff */
[----:B------:R-:W-:Y:S07]  /*44c0*/  @P1 BRA `(.L_x_80) ;  /* 0xfffffff800381947 */ /* 0x000fee000383ffff */
[----:B------:R-:W1:Y:S01]  /*44d0*/  S2UR UR8, SR_CgaCtaId ;  /* 0x00000000000879c3 */ /* 0x000e620000008800 */
[----:B------:R-:W-:Y:S01]  /*44e0*/  ELECT P0, URZ, PT ;  /* 0x0000000000ff782f */ /* 0x000fe20003800000 */
[----:B------:R-:W-:Y:S01]  /*44f0*/  HFMA2 R0, -RZ, RZ, 0, 5.9604644775390625e-08 ;  /* 0x00000001ff007431 */ /* 0x000fe200000001ff */
[----:B------:R-:W-:-:S05]  /*4500*/  UMOV UR4, 0x40 ;  /* 0x0000004000047882 */ /* 0x000fca0000000000 */
[----:B------:R-:W-:Y:S01]  /*4510*/  UVIRTCOUNT.DEALLOC.SMPOOL 0x80 ;  /* 0x000000800000784c */ /* 0x000fe20000000000 */
[----:B------:R-:W-:Y:S02]  /*4520*/  UISETP.NE.AND UP1, UPT, UR68, URZ, UPT ;  /* 0x000000ff4400728c */ /* 0x000fe4000bf25270 */
[----:B-1----:R-:W-:-:S09]  /*4530*/  ULEA UR8, UR8, UR4, 0x18 ;  /* 0x0000000408087291 */ /* 0x002fd2000f8ec0ff */
[----:B------:R1:W-:Y:S01]  /*4540*/  @P0 STS.U8 [UR8+0x1c], R0 ;  /* 0x00001c00ff000988 */ /* 0x0003e20008000008 */
[----:B------:R-:W-:Y:S05]  /*4550*/  BRA.U UP1, `(.L_x_81) ;  /* 0x0000000101a07547 */ /* 0x000fea000b800000 */
[----:B------:R-:W-:Y:S01]  /*4560*/  UIADD3 UR7, UPT, UPT, UR41, 0x100, URZ ;  /* 0x0000010029077890 */ /* 0x000fe2000fffe0ff */
[----:B------:R-:W-:-:S03]  /*4570*/  SHF.L.U32 R3, R9, 0x1f, RZ ;  /* 0x0000001f09037819 */ /* 0x000fc600000006ff */
[----:B------:R-:W-:-:S09]  /*4580*/  ULEA UR4, UR47, UR7, 0x3 ;  /* 0x000000072f047291 */ /* 0x000fd2000f8e18ff */
[----:B------:R-:W2:Y:S02]  /*4590*/  SYNCS.PHASECHK.TRANS64.TRYWAIT P0, [UR4], R3 ;  /* 0x00000003ff0075a7 */ /* 0x000ea40008001104 */
[----:B--2---:R-:W-:Y:S05]  /*45a0*/  @!P0 BRA `(.L_x_82) ;  /* 0x0000004000a48947 */ /* 0x004fea0003800000 */
.L_x_170:
        /* <DEDUP_REMOVED lines=9> */
.L_x_172:
        /* <DEDUP_REMOVED lines=9> */
.L_x_174:
[----:B------:R-:W-:-:S04]  /*46d0*/  UIADD3 UR4, UPT, UPT, UR4, 0x1, URZ ;  /* 0x0000000104047890 */ /* 0x000fc8000fffe0ff */
[----:B------:R-:W-:-:S04]  /*46e0*/  UISETP.NE.AND UP0, UPT, UR4, 0x4, UPT ;  /* 0x000000040400788c */ /* 0x000fc8000bf05270 */
[----:B------:R-:W-:Y:S02]  /*46f0*/  USEL UR5, URZ, 0x1, UP0 ;  /* 0x00000001ff057887 */ /* 0x000fe40008000000 */
[----:B------:R-:W-:-:S04]  /*4700*/  USEL UR4, UR4, URZ, UP0 ;  /* 0x000000ff04047287 */ /* 0x000fc80008000000 */
[----:B------:R-:W-:Y:S01]  /*4710*/  ULEA UR4, UR4, UR7, 0x3 ;  /* 0x0000000704047291 */ /* 0x000fe2000f8e18ff */
[----:B-1----:R-:W-:-:S04]  /*4720*/  LOP3.LUT R3, R2, UR5, RZ, 0x3c, !PT ;  /* 0x0000000502037c12 */ /* 0x002fc8000f8e3cff */
[----:B------:R-:W-:Y:S01]  /*4730*/  SHF.L.U32 R3, R3, 0x1f, RZ ;  /* 0x0000001f03037819 */ /* 0x000fe200000006ff */
[----:B------:R-:W-:-:S04]  /*4740*/  IMAD.U32 R0, RZ, RZ, UR4 ;  /* 0x00000004ff007e24 */ /* 0x000fc8000f8e00ff */
[----:B------:R1:W2:Y:S03]  /*4750*/  SYNCS.PHASECHK.TRANS64.TRYWAIT P0, [R0+URZ], R3 ;  /* 0x00000003000075a7 */ /* 0x0002a600080011ff */
[----:B--2---:R-:W-:Y:S05]  /*4760*/  @!P0 NANOSLEEP.SYNCS 0x989680 ;  /* 0x009896800000895d */ /* 0x004fea0003900000 */
[----:B------:R-:W2:Y:S02]  /*4770*/  @!P0 SYNCS.PHASECHK.TRANS64 P0, [R0+URZ], R3 ;  /* 0x00000003000085a7 */ /* 0x000ea400080010ff */
[----:B--2---:R-:W-:Y:S05]  /*4780*/  @P0 BRA `(.L_x_85) ;  /* 0x0000000000200947 */ /* 0x004fea0003800000 */
.L_x_86:
[----:B--2---:R2:W4:Y:S02]  /*4790*/  SYNCS.PHASECHK.TRANS64.TRYWAIT P0, [R0+URZ], R3 ;  /* 0x00000003000075a7 */ /* 0x00452400080011ff */
[----:B----4-:R-:W-:Y:S05]  /*47a0*/  @!P0 NANOSLEEP.SYNCS 0x989680 ;  /* 0x009896800000895d */ /* 0x010fea0003900000 */
[----:B------:R-:W4:Y:S02]  /*47b0*/  @!P0 SYNCS.PHASECHK.TRANS64 P0, [R0+URZ], R3 ;  /* 0x00000003000085a7 */ /* 0x000f2400080010ff */
[----:B----4-:R-:W-:Y:S05]  /*47c0*/  @!P0 BRA `(.L_x_86) ;  /* 0xfffffffc00f08947 */ /* 0x010fea000383ffff */
[----:B------:R-:W-:Y:S05]  /*47d0*/  BRA `(.L_x_85) ;  /* 0x00000000000c7947 */ /* 0x000fea0003800000 */
.L_x_81:
[----:B------:R-:W-:-:S04]  /*47e0*/  UIADD3 UR4, UPT, UPT, UR41, 0x140, URZ ;  /* 0x0000014029047890 */ /* 0x000fc8000fffe0ff */
[----:B------:R-:W-:-:S09]  /*47f0*/  UPRMT UR4, UR69, 0x654, UR4 ;  /* 0x0000065445047896 */ /* 0x000fd20008000004 */
[----:B------:R-:W-:Y:S03]  /*4800*/  SYNCS.ARRIVE.TRANS64.RED.A1T0 RZ, [UR4], RZ ;  /* 0x000000ffffff79a7 */ /* 0x000fe60008100404 */
.L_x_85:
[----:B-12---:R-:W-:Y:S01]  /*4810*/  SHF.L.U32 R3, RZ, 0x1f, RZ ;  /* 0x0000001fff037819 */ /* 0x006fe200000006ff */
[----:B------:R-:W-:Y:S01]  /*4820*/  UIADD3 UR4, UPT, UPT, UR41, 0x140, URZ ;  /* 0x0000014029047890 */ /* 0x000fe2000fffe0ff */
[----:B------:R-:W-:Y:S02]  /*4830*/  PLOP3.LUT P0, PT, PT, PT, UP1, 0x80, 0x8 ;  /* 0x000000000008781c */ /* 0x000fe40003f0f018 */
[----:B------:R-:W1:Y:S02]  /*4840*/  SYNCS.PHASECHK.TRANS64.TRYWAIT P1, [UR41+0x140], R3 ;  /* 0x00014003ff0075a7 */ /* 0x000e640008021129 */
[----:B-1----:R-:W-:Y:S09]  /*4850*/  @!P1 BRA `(.L_x_87) ;  /* 0x0000004000409947 */ /* 0x002ff20003800000 */
.L_x_176:
[----:B------:R-:W-:Y:S01]  /*4860*/  @!UP1 UPRMT UR4, UR69, 0x654, UR4 ;  /* 0x0000065445049896 */ /* 0x000fe20008000004 */
[----:B------:R-:W-:Y:S01]  /*4870*/  UMOV UR5, 0xffff ;  /* 0x0000ffff00057882 */ /* 0x000fe20000000000 */
[----:B------:R-:W-:-:S07]  /*4880*/  UMOV UR6, 0x1 ;  /* 0x0000000100067882 */ /* 0x000fce0000000000 */
[----:B------:R-:W-:Y:S01]  /*4890*/  @!P0 SYNCS.ARRIVE.TRANS64.RED.A1T0 RZ, [UR4], RZ ;  /* 0x000000ffffff89a7 */ /* 0x000fe20008100404 */
[----:B------:R-:W-:Y:S01]  /*48a0*/  NOP ;  /* 0x0000000000007918 */ /* 0x000fe20000000000 */
[----:B-1----:R-:W1:Y:S01]  /*48b0*/  LDS R0, [UR8+0x14] ;  /* 0x00001408ff007984 */ /* 0x002e620008000800 */
[----:B------:R-:W-:-:S04]  /*48c0*/  ULOP3.LUT UR4, UR67, 0xffff, URZ, 0xc0, !UPT ;  /* 0x0000ffff43047892 */ /* 0x000fc8000f8ec0ff */
[----:B------:R-:W-:-:S04]  /*48d0*/  USHF.R.U32.HI UR4, URZ, 0x5, UR4 ;  /* 0x00000005ff047899 */ /* 0x000fc80008011604 */
[----:B------:R-:W-:Y:S02]  /*48e0*/  USHF.L.U32 UR5, UR5, UR4, URZ ;  /* 0x0000000405057299 */ /* 0x000fe400080006ff */
[----:B------:R-:W-:-:S04]  /*48f0*/  USHF.L.U32 UR4, UR6, UR4, URZ ;  /* 0x0000000406047299 */ /* 0x000fc800080006ff */
[----:B-1----:R-:W-:-:S04]  /*4900*/  LOP3.LUT R0, R0, UR5, RZ, 0xc0, !PT ;  /* 0x0000000500007c12 */ /* 0x002fc8000f8ec0ff */
[----:B------:R-:W-:-:S13]  /*4910*/  ISETP.NE.AND P0, PT, R0, UR5, PT ;  /* 0x0000000500007c0c */ /* 0x000fda000bf05270 */
[----:B------:R-:W-:Y:S05]  /*4920*/  @P0 BRA `(.L_x_88) ;  /* 0x0000000000580947 */ /* 0x000fea0003800000 */
[----:B------:R-:W1:Y:S02]  /*4930*/  LDS R0, [UR8+0x18] ;  /* 0x00001808ff007984 */ /* 0x000e640008000800 */
[----:B-1----:R-:W-:-:S04]  /*4940*/  LOP3.LUT R0, R0, UR4, RZ, 0xc0, !PT ;  /* 0x0000000400007c12 */ /* 0x002fc8000f8ec0ff */
[----:B------:R-:W-:-:S13]  /*4950*/  ISETP.NE.AND P0, PT, R0, UR4, PT ;  /* 0x0000000400007c0c */ /* 0x000fda000bf05270 */
[----:B------:R-:W-:Y:S05]  /*4960*/  @P0 BRA `(.L_x_89) ;  /* 0x00000000003c0947 */ /* 0x000fea0003800000 */
[----:B------:R-:W1:Y:S01]  /*4970*/  S2R R2, SR_LANEID ;  /* 0x0000000000027919 */ /* 0x000e620000000000 */
[----:B------:R-:W-:Y:S01]  /*4980*/  ULOP3.LUT UR5, URZ, UR5, URZ, 0x33, !UPT ;  /* 0x00000005ff057292 */ /* 0x000fe2000f8e33ff */
[----:B------:R-:W-:Y:S01]  /*4990*/  LOP3.LUT R4, RZ, UR4, RZ, 0x33, !PT ;  /* 0x00000004ff047c12 */ /* 0x000fe2000f8e33ff */
[----:B------:R-:W-:Y:S02]  /*49a0*/  VOTEU.ANY UR4, UPT, PT ;  /* 0x0000000000047886 */ /* 0x000fe400038e0100 */
[----:B------:R-:W-:Y:S01]  /*49b0*/  UFLO.U32 UR4, UR4 ;  /* 0x00000004000472bd */ /* 0x000fe200080e0000 */
[----:B------:R-:W2:Y:S01]  /*49c0*/  REDUX UR6, R4 ;  /* 0x00000000040673c4 */ /* 0x000ea20000000000 */
[----:B------:R-:W-:-:S06]  /*49d0*/  IMAD.U32 R0, RZ, RZ, UR5 ;  /* 0x00000005ff007e24 */ /* 0x000fcc000f8e00ff */
[----:B------:R4:W-:Y:S01]  /*49e0*/  UTCATOMSWS.AND URZ, UR5 ;  /* 0x0000000500ff79e3 */ /* 0x0009e20008000000 */
[----:B------:R-:W3:Y:S01]  /*49f0*/  REDUX UR7, R0 ;  /* 0x00000000000773c4 */ /* 0x000ee20000000000 */
[----:B-1----:R-:W-:Y:S01]  /*4a00*/  ISETP.EQ.U32.AND P0, PT, R2, UR4, PT ;  /* 0x0000000402007c0c */ /* 0x002fe2000bf02070 */
[----:B--2---:R-:W-:Y:S01]  /*4a10*/  IMAD.U32 R2, RZ, RZ, UR6 ;  /* 0x00000006ff027e24 */ /* 0x004fe2000f8e00ff */
[----:B---3--:R-:W-:-:S11]  /*4a20*/  MOV R3, UR7 ;  /* 0x0000000700037c02 */ /* 0x008fd60008000f00 */
[----:B------:R4:W-:Y:S04]  /*4a30*/  @P0 ATOMS.AND RZ, [UR8+0x14], R3 ;  /* 0x00001403ffff098c */ /* 0x0009e8000a800008 */
[----:B------:R4:W-:Y:S01]  /*4a40*/  @P0 ATOMS.AND RZ, [UR8+0x18], R2 ;  /* 0x00001802ffff098c */ /* 0x0009e2000a800008 */
[----:B------:R-:W-:Y:S05]  /*4a50*/  BRA `(.L_x_90) ;  /* 0x0000000000147947 */ /* 0x000fea0003800000 */
.L_x_89:
[----:B------:R-:W-:Y:S02]  /*4a60*/  MOV R2, 0x4a80 ;  /* 0x00004a8000027802 */ /* 0x000fe40000000f00 */
[----:B---3-5:R-:W-:Y:S05]  /*4a70*/  CALL.REL.NOINC `($__internal_0_$__cuda_sm10x_tcgen05_guardrail_trap_col_being_dealloced_not_returned_by_alloc) ;  /* 0x0000004000ac7944 */ /* 0x028fea0003c00000 */
[----:B------:R-:W-:Y:S05]  /*4a80*/  BRA `(.L_x_90) ;  /* 0x0000000000087947 */ /* 0x000fea0003800000 */
.L_x_88:
[----:B------:R-:W-:Y:S02]  /*4a90*/  MOV R2, 0x4ab0 ;  /* 0x00004ab000027802 */ /* 0x000fe40000000f00 */
[----:B---3-5:R-:W-:Y:S05]  /*4aa0*/  CALL.REL.NOINC `($__internal_2_$__cuda_sm10x_tcgen05_guardrail_trap_unallocated_columns_being_dealloced) ;  /* 0x0000004000b87944 */ /* 0x028fea0003c00000 */
.L_x_90:
[----:B------:R-:W-:Y:S01]  /*4ab0*/  NOP ;  /* 0x0000000000007918 */ /* 0x000fe20000000000 */
[----:B----4-:R-:W-:Y:S05]  /*4ac0*/  EXIT ;  /* 0x000000000000794d */ /* 0x010fea0003800000 */
.L_x_61:
[----:B------:R-:W-:-:S09]  /*4ad0*/  UISETP.NE.OR UP0, UPT, UR24, 0x3, !UP4 ;  /* 0x000000031800788c */ /* 0x000fd2000e705670 */
[----:B------:R-:W-:Y:S05]  /*4ae0*/  BRA.U UP0, `(.L_x_91) ;  /* 0x00000011002c7547 */ /* 0x000fea000b800000 */
[----:B------:R-:W2:Y:S01]  /*4af0*/  LDCU UR37, c[0x0][0x370] ;  /* 0x00006e00ff2577ac */ /* 0x000ea20008000800 */
[----:B------:R-:W3:Y:S01]  /*4b00*/  LDC.64 R16, c[0x0][0x348] ;  /* 0x0000d200ff107b82 */ /* 0x000ee20000000a00 */
[----:B------:R-:W-:Y:S02]  /*4b10*/  HFMA2 R13, -RZ, RZ, 0, 0 ;  /* 0x00000000ff0d7431 */ /* 0x000fe400000001ff */
[----:B------:R-:W-:Y:S01]  /*4b20*/  IMAD.MOV.U32 R15, RZ, RZ, 0x1 ;  /* 0x00000001ff0f7424 */ /* 0x000fe200078e00ff */
[----:B------:R-:W2:Y:S01]  /*4b30*/  LDCU.128 UR32, c[0x0][0xb10] ;  /* 0x00016200ff2077ac */ /* 0x000ea20008000c00 */
[----:B------:R-:W-:Y:S01]  /*4b40*/  IMAD.MOV.U32 R14, RZ, RZ, RZ ;  /* 0x000000ffff0e7224 */ /* 0x000fe200078e00ff */
[----:B------:R-:W-:Y:S01]  /*4b50*/  MOV R7, 0x2000 ;  /* 0x0000200000077802 */ /* 0x000fe20000000f00 */
[----:B------:R-:W4:Y:S01]  /*4b60*/  LDCU UR31, c[0x0][0x374] ;  /* 0x00006e80ff1f77ac */ /* 0x000f220008000800 */
[----:B------:R-:W1:Y:S01]  /*4b70*/  LDC.64 R2, c[0x0][0x888] ;  /* 0x00022200ff027b82 */ /* 0x000e620000000a00 */
[----:B------:R-:W4:Y:S01]  /*4b80*/  LDCU UR15, c[0x0][0xb0c] ;  /* 0x00016180ff0f77ac */ /* 0x000f220008000800 */
[----:B------:R-:W4:Y:S06]  /*4b90*/  LDCU UR40, c[0x0][0xb20] ;  /* 0x00016400ff2877ac */ /* 0x000f2c0008000800 */
[----:B------:R-:W1:Y:S01]  /*4ba0*/  LDC.64 R4, c[0x0][0x890] ;  /* 0x00022400ff047b82 */ /* 0x000e620000000a00 */
[----:B------:R-:W3:Y:S01]  /*4bb0*/  LDCU UR4, c[0x0][0xb30] ;  /* 0x00016600ff0477ac */ /* 0x000ee20008000800 */
[----:B--2---:R-:W-:-:S02]  /*4bc0*/  UIMAD.WIDE.U32 UR6, UR37, UR32, URZ ;  /* 0x00000020250672a5 */ /* 0x004fc4000f8e00ff */
[----:B----4-:R-:W-:Y:S01]  /*4bd0*/  UIMAD.WIDE.U32 UR8, UR31, UR35, URZ ;  /* 0x000000231f0872a5 */ /* 0x010fe2000f8e00ff */
[----:B------:R-:W-:Y:S01]  /*4be0*/  UMOV UR29, 0x400 ;  /* 0x00000400001d7882 */ /* 0x000fe20000000000 */
[----:B------:R-:W-:-:S03]  /*4bf0*/  UPLOP3.LUT UP3, UPT, UPT, UPT, UPT, 0x40, 0x4 ;  /* 0x000000000004789c */ /* 0x000fc60003f6e870 */
[----:B------:R-:W-:Y:S01]  /*4c00*/  UMOV UR6, UR7 ;  /* 0x0000000700067c82 */ /* 0x000fe20008000000 */
[----:B------:R-:W-:Y:S01]  /*4c10*/  UISETP.GE.AND UP0, UPT, UR42, 0x1, UPT ;  /* 0x000000012a00788c */ /* 0x000fe2000bf06270 */
[----:B------:R-:W-:Y:S01]  /*4c20*/  UMOV UR38, UR9 ;  /* 0x0000000900267c82 */ /* 0x000fe20008000000 */
[----:B------:R-:W-:Y:S01]  /*4c30*/  UISETP.NE.AND UP4, UPT, UR42, 0x1, UPT ;  /* 0x000000012a00788c */ /* 0x000fe2000bf85270 */
[----:B------:R-:W2:Y:S01]  /*4c40*/  LDCU.64 UR22, c[0x0][0xb28] ;  /* 0x00016500ff1677ac */ /* 0x000ea20008000a00 */
[----:B------:R-:W-:Y:S02]  /*4c50*/  ULEA UR29, UR53, UR29, 0x18 ;  /* 0x0000001d351d7291 */ /* 0x000fe4000f8ec0ff */
[----:B------:R-:W-:Y:S02]  /*4c60*/  UISETP.NE.AND UP6, UPT, UR15, 0x1, UPT ;  /* 0x000000010f00788c */ /* 0x000fe4000bfc5270 */
[----:B------:R-:W-:Y:S02]  /*4c70*/  UISETP.NE.AND UP5, UPT, UR34, 0x1, UPT ;  /* 0x000000012200788c */ /* 0x000fe4000bfa5270 */
[----:B------:R-:W-:-:S02]  /*4c80*/  USHF.R.U32.HI UR39, URZ, UR33, UR6 ;  /* 0x00000021ff277299 */ /* 0x000fc40008011606 */
[----:B------:R-:W-:Y:S02]  /*4c90*/  USHF.R.U32.HI UR38, URZ, UR40, UR38 ;  /* 0x00000028ff267299 */ /* 0x000fe40008011626 */
[----:B---3--:R-:W-:Y:S01]  /*4ca0*/  UISETP.NE.AND UP2, UPT, UR4, 0x1, UPT ;  /* 0x000000010400788c */ /* 0x008fe2000bf45270 */
[----:B------:R-:W-:-:S10]  /*4cb0*/  UMOV UR12, URZ ;  /* 0x000000ff000c7c82 */ /* 0x000fd40008000000 */
.L_x_100:
[C---:B------:R-:W-:Y:S02]  /*4cc0*/  LEA R12, R14.reuse, UR29, 0x3 ;  /* 0x0000001d0e0c7c11 */ /* 0x040fe4000f8e18ff */
[----:B------:R-:W-:Y:S02]  /*4cd0*/  SHF.L.U32 R9, R13, 0x1f, RZ ;  /* 0x0000001f0d097819 */ /* 0x000fe400000006ff */
[----:B------:R-:W-:Y:S02]  /*4ce0*/  LEA R10, R14, UR29, 0x4 ;  /* 0x0000001d0e0a7c11 */ /* 0x000fe4000f8e20ff */
[----:B------:R-:W3:Y:S02]  /*4cf0*/  SYNCS.PHASECHK.TRANS64.TRYWAIT P0, [R12+URZ+0xc0], R9 ;  /* 0x0000c0090c0075a7 */ /* 0x000ee400080011ff */
[----:B---34-:R-:W-:Y:S05]  /*4d00*/  @!P0 BRA `(.L_x_92) ;  /* 0x0000003c002c8947 */ /* 0x018fea0003800000 */
.L_x_177:
[----:B---3--:R-:W3:Y:S01]  /*4d10*/  LDS.128 R8, [R10+0x150] ;  /* 0x000150000a087984 */ /* 0x008ee20000000c00 */
[----:B------:R-:W-:Y:S01]  /*4d20*/  UISETP.GE.AND UP0, UPT, UR42, 0x1, UPT ;  /* 0x000000012a00788c */ /* 0x000fe2000bf06270 */
[----:B------:R-:W-:Y:S01]  /*4d30*/  @!PT LDS RZ, [RZ] ;  /* 0x00000000fffff984 */ /* 0x000fe20000000800 */
[----:B------:R-:W-:Y:S01]  /*4d40*/  @!PT LDS RZ, [RZ] ;  /* 0x00000000fffff984 */ /* 0x000fe20000000800 */
[----:B------:R-:W-:Y:S01]  /*4d50*/  @!PT LDS RZ, [RZ] ;  /* 0x00000000fffff984 */ /* 0x000fe20000000800 */
[----:B------:R-:W-:Y:S01]  /*4d60*/  @!PT LDS RZ, [RZ] ;  /* 0x00000000fffff984 */ /* 0x000fe20000000800 */
[----:B------:R4:W-:Y:S06]  /*4d70*/  MEMBAR.ALL.CTA ;  /* 0x0000000000007992 */ /* 0x0009ec0000008000 */
[----:B----4-:R-:W4:Y:S01]  /*4d80*/  FENCE.VIEW.ASYNC.S ;  /* 0x00000000000073c6 */ /* 0x010f220000000000 */
[----:B---3--:R-:W-:Y:S11]  /*4d90*/  LOP3.LUT P0, RZ, R10, 0x1, RZ, 0xc0, !PT ;  /* 0x000000010aff7812 */ /* 0x008ff6000780c0ff */
[----:B------:R-:W-:Y:S02]  /*4da0*/  @!UPT UIADD3 URZ, UPT, UPT, URZ, URZ, URZ ;  /* 0x000000fffffff290 */ /* 0x000fe4000fffe0ff */
[----:B----4-:R-:W-:Y:S01]  /*4db0*/  VOTEU.ANY UP1, P0 ;  /* 0x0000000000ff7886 */ /* 0x010fe20000020100 */
[----:B------:R-:W-:Y:S11]  /*4dc0*/  PLOP3.LUT P0, PT, PT, PT, UP1, 0x80, 0x8 ;  /* 0x000000000008781c */ /* 0x000ff60003f0f018 */
[----:B------:R-:W-:Y:S02]  /*4dd0*/  @!UPT UIADD3 URZ, UPT, UPT, URZ, URZ, URZ ;  /* 0x000000fffffff290 */ /* 0x000fe4000fffe0ff */
[----:B------:R-:W-:Y:S02]  /*4de0*/  @P0 SHF.R.U32.HI R0, RZ, 0x10, R9 ;  /* 0x00000010ff000819 */ /* 0x000fe40000011609 */
[----:B------:R-:W-:Y:S02]  /*4df0*/  @P0 MOV R6, R8 ;  /* 0x0000000800060202 */ /* 0x000fe40000000f00 */
[----:B------:R-:W-:Y:S01]  /*4e00*/  @P0 R2UR UR4, R0 ;  /* 0x00000000000402ca */ /* 0x000fe200000e0000 */
[----:B------:R-:W-:Y:S01]  /*4e10*/  VIADD R0, R12, 0xd0 ;  /* 0x000000d00c007836 */ /* 0x000fe20000000000 */
[----:B------:R-:W-:Y:S02]  /*4e20*/  @P0 LOP3.LUT R8, R9, 0xffff, RZ, 0xc0, !PT ;  /* 0x0000ffff09080812 */ /* 0x000fe400078ec0ff */
[----:B------:R-:W-:Y:S02]  /*4e30*/  @P0 R2UR UR6, R6 ;  /* 0x00000000060602ca */ /* 0x000fe400000e0000 */
[----:B------:R-:W-:Y:S02]  /*4e40*/  PRMT R0, RZ, 0x654, R0 ;  /* 0x00000654ff007816 */ /* 0x000fe40000000000 */
[----:B------:R-:W-:Y:S02]  /*4e50*/  @P0 R2UR UR5, R8 ;  /* 0x00000000080502ca */ /* 0x000fe400000e0000 */
[----:B------:R3:W-:Y:S03]  /*4e60*/  SYNCS.ARRIVE.TRANS64.RED.A1T0 RZ, [R0+URZ], RZ ;  /* 0x000000ff00ff79a7 */ /* 0x0007e600081004ff */
[----:B------:R-:W-:Y:S04]  /*4e70*/  @UP1 UMOV UR30, UR4 ;  /* 0x00000004001e1c82 */ /* 0x000fe80008000000 */
[----:B------:R-:W-:Y:S04]  /*4e80*/  @UP1 UMOV UR14, UR6 ;  /* 0x00000006000e1c82 */ /* 0x000fe80008000000 */
[----:B------:R-:W-:Y:S01]  /*4e90*/  @UP1 UMOV UR13, UR5 ;  /* 0x00000005000d1c82 */ /* 0x000fe20008000000 */
[----:B------:R-:W-:Y:S05]  /*4ea0*/  BRA.U !UP0, `(.L_x_93) ;  /* 0x0000000108a47547 */ /* 0x000fea000b800000 */
[----:B------:R-:W-:Y:S02]  /*4eb0*/  UIMAD.WIDE.U32 UR8, UR13, UR35, URZ ;  /* 0x000000230d0872a5 */ /* 0x000fe4000f8e00ff */
[----:B------:R-:W-:Y:S02]  /*4ec0*/  UIMAD.WIDE.U32 UR10, UR14, UR32, URZ ;  /* 0x000000200e0a72a5 */ /* 0x000fe4000f8e00ff */
[----:B------:R-:W-:Y:S02]  /*4ed0*/  USEL UR4, UR31, UR38, !UP5 ;  /* 0x000000261f047287 */ /* 0x000fe4000e800000 */
[----:B------:R-:W-:Y:S02]  /*4ee0*/  USEL UR7, UR37, UR39, !UP6 ;  /* 0x0000002725077287 */ /* 0x000fe4000f000000 */
[----:B--2---:R-:W-:Y:S02]  /*4ef0*/  UIMAD.WIDE.U32 UR16, UR4, UR22, URZ ;  /* 0x00000016041072a5 */ /* 0x004fe4000f8e00ff */
[----:B------:R-:W-:Y:S01]  /*4f00*/  UIMAD.WIDE.U32 UR18, UR7, UR22, URZ ;  /* 0x00000016071272a5 */ /* 0x000fe2000f8e00ff */
[----:B------:R-:W-:Y:S02]  /*4f10*/  UMOV UR5, UR9 ;  /* 0x0000000900057c82 */ /* 0x000fe40008000000 */
[----:B------:R-:W-:Y:S03]  /*4f20*/  USHF.R.U32.HI UR6, URZ, UR40, UR5 ;  /* 0x00000028ff067299 */ /* 0x000fe60008011605 */
[----:B------:R-:W-:Y:S01]  /*4f30*/  UMOV UR5, UR11 ;  /* 0x0000000b00057c82 */ /* 0x000fe20008000000 */
[----:B------:R-:W-:Y:S02]  /*4f40*/  USEL UR6, UR13, UR6, !UP5 ;  /* 0x000000060d067287 */ /* 0x000fe4000e800000 */
[----:B------:R-:W-:Y:S02]  /*4f50*/  USHF.R.U32.HI UR8, URZ, UR33, UR5 ;  /* 0x00000021ff087299 */ /* 0x000fe40008011605 */
[----:B------:R-:W-:Y:S01]  /*4f60*/  UIMAD.WIDE.U32 UR10, UR6, UR22, URZ ;  /* 0x00000016060a72a5 */ /* 0x000fe2000f8e00ff */
[----:B------:R-:W-:Y:S02]  /*4f70*/  UMOV UR5, UR17 ;  /* 0x0000001100057c82 */ /* 0x000fe40008000000 */
[----:B------:R-:W-:Y:S03]  /*4f80*/  @UP4 USHF.R.U32.HI UR4, URZ, UR23, UR5 ;  /* 0x00000017ff044299 */ /* 0x000fe60008011605 */
[----:B------:R-:W-:Y:S01]  /*4f90*/  UMOV UR5, UR19 ;  /* 0x0000001300057c82 */ /* 0x000fe20008000000 */
[----:B------:R-:W-:Y:S02]  /*4fa0*/  UIMAD UR4, UR42, UR4, URZ ;  /* 0x000000042a0472a4 */ /* 0x000fe4000f8e02ff */
[----:B------:R-:W-:Y:S02]  /*4fb0*/  @UP4 USHF.R.U32.HI UR7, URZ, UR23, UR5 ;  /* 0x00000017ff074299 */ /* 0x000fe40008011605 */
[----:B------:R-:W-:Y:S02]  /*4fc0*/  USEL UR5, UR14, UR8, !UP6 ;  /* 0x000000080e057287 */ /* 0x000fe4000f000000 */
[----:B------:R-:W-:Y:S02]  /*4fd0*/  UIMAD UR8, UR42, UR7, URZ ;  /* 0x000000072a0872a4 */ /* 0x000fe4000f8e02ff */
[----:B------:R-:W-:Y:S03]  /*4fe0*/  UISETP.GE.AND UP0, UPT, UR6, UR4, UPT ;  /* 0x000000040600728c */ /* 0x000fe6000bf06270 */
[----:B------:R-:W-:Y:S01]  /*4ff0*/  UMOV UR4, UR11 ;  /* 0x0000000b00047c82 */ /* 0x000fe20008000000 */
[----:B------:R-:W-:Y:S02]  /*5000*/  UISETP.GE.OR UP0, UPT, UR5, UR8, UP0 ;  /* 0x000000080500728c */ /* 0x000fe40008706670 */
[----:B------:R-:W-:Y:S02]  /*5010*/  USHF.R.U32.HI UR4, URZ, UR23, UR4 ;  /* 0x00000017ff047299 */ /* 0x000fe40008011604 */
[----:B------:R-:W-:Y:S02]  /*5020*/  UIMAD.WIDE.U32 UR8, UR5, UR22, URZ ;  /* 0x00000016050872a5 */ /* 0x000fe4000f8e00ff */
[----:B------:R-:W-:Y:S04]  /*5030*/  USEL UR10, UR6, UR4, !UP4 ;  /* 0x00000004060a7287 */ /* 0x000fe8000e000000 */
[----:B------:R-:W-:Y:S01]  /*5040*/  UIADD3 UR11, UPT, UPT, -UR10, URZ, URZ ;  /* 0x000000ff0a0b7290 */ /* 0x000fe2000fffe1ff */
[----:B------:R-:W-:Y:S02]  /*5050*/  @!UP0 UMOV UR4, UR9 ;  /* 0x0000000900048c82 */ /* 0x000fe40008000000 */
[----:B------:R-:W-:Y:S02]  /*5060*/  @!UP0 USHF.R.U32.HI UR4, URZ, UR23, UR4 ;  /* 0x00000017ff048299 */ /* 0x000fe40008011604 */
[----:B------:R-:W-:Y:S02]  /*5070*/  UIMAD UR8, UR42, UR11, UR6 ;  /* 0x0000000b2a0872a4 */ /* 0x000fe4000f8e0206 */
[----:B------:R-:W-:Y:S04]  /*5080*/  @!UP0 USEL UR4, UR5, UR4, !UP4 ;  /* 0x0000000405048287 */ /* 0x000fe8000e000000 */
[----:B------:R-:W-:Y:S02]  /*5090*/  @!UP0 UIMAD UR7, UR7, UR8, UR4 ;  /* 0x00000008070782a4 */ /* 0x000fe4000f8e0204 */
[----:B------:R-:W-:Y:S02]  /*50a0*/  @!UP0 UIADD3 UR9, UPT, UPT, UR10, -UR4, URZ ;  /* 0x800000040a098290 */ /* 0x000fe4000fffe0ff */
[----:B------:R-:W-:Y:S02]  /*50b0*/  UIADD3 UR8, UPT, UPT, -UR6, URZ, URZ ;  /* 0x000000ff06087290 */ /* 0x000fe4000fffe1ff */
[----:B------:R-:W-:Y:S02]  /*50c0*/  UIADD3 UR4, UPT, UPT, -UR5, URZ, URZ ;  /* 0x000000ff05047290 */ /* 0x000fe4000fffe1ff */
[----:B------:R-:W-:Y:S03]  /*50d0*/  @!UP0 UIMAD UR6, UR9, UR42, UR5 ;  /* 0x0000002a090682a4 */ /* 0x000fe6000f8e0205 */
[----:B------:R-:W-:Y:S01]  /*50e0*/  @!UP0 UMOV UR5, UR7 ;  /* 0x0000000700058c82 */ /* 0x000fe20008000000 */
[----:B------:R-:W-:Y:S02]  /*50f0*/  UIMAD UR7, UR15, UR4, UR14 ;  /* 0x000000040f0772a4 */ /* 0x000fe4000f8e020e */
[----:B------:R-:W-:Y:S02]  /*5100*/  UIMAD UR4, UR34, UR8, UR13 ;  /* 0x00000008220472a4 */ /* 0x000fe4000f8e020d */
[----:B------:R-:W-:Y:S02]  /*5110*/  UIMAD UR14, UR5, UR15, UR7 ;  /* 0x0000000f050e72a4 */ /* 0x000fe4000f8e0207 */
[----:B------:R-:W-:Y:S11]  /*5120*/  UIMAD UR13, UR6, UR34, UR4 ;  /* 0x00000022060d72a4 */ /* 0x000ff6000f8e0204 */
[----:B------:R-:W-:Y:S01]  /*5130*/  @!UPT UIADD3 URZ, UPT, UPT, URZ, URZ, URZ ;  /* 0x000000fffffff290 */ /* 0x000fe2000fffe0ff */
.L_x_93:
[----:B------:R-:W4:Y:S01]  /*5140*/  @!UP2 LDCU.128 UR8, c[0x0][0xb10] ;  /* 0x00016200ff08a7ac */ /* 0x000f220008000c00 */
[C---:B-1----:R-:W-:Y:S02]  /*5150*/  ISETP.NE.U32.AND P1, PT, R4.reuse, RZ, PT ;  /* 0x000000ff0400720c */ /* 0x042fe40003f25070 */
[----:B------:R-:W-:Y:S02]  /*5160*/  ISETP.NE.U32.AND P0, PT, R4, RZ, PT ;  /* 0x000000ff0400720c */ /* 0x000fe40003f05070 */
[C---:B------:R-:W-:Y:S02]  /*5170*/  ISETP.NE.AND.EX P1, PT, R5.reuse, RZ, PT, P1 ;  /* 0x000000ff0500720c */ /* 0x040fe40003f25310 */
[----:B------:R-:W-:Y:S01]  /*5180*/  ISETP.NE.AND.EX P0, PT, R5, RZ, PT, P0 ;  /* 0x000000ff0500720c */ /* 0x000fe20003f05300 */
[----:B------:R-:W1:Y:S01]  /*5190*/  @!UP2 LDCU UR5, c[0x0][0xb0c] ;  /* 0x00016180ff05a7ac */ /* 0x000e620008000800 */
[----:B------:R-:W-:Y:S02]  /*51a0*/  USHF.L.U32 UR26, UR21, 0x6, URZ ;  /* 0x00000006151a7899 */ /* 0x000fe400080006ff */
[----:B------:R-:W-:Y:S02]  /*51b0*/  USHF.L.U32 UR27, UR20, 0x6, URZ ;  /* 0x00000006141b7899 */ /* 0x000fe400080006ff */
[----:B----4-:R-:W-:Y:S07]  /*51c0*/  UIMAD.WIDE.U32 UR6, UR14, UR8, URZ ;  /* 0x000000080e0672a5 */ /* 0x010fee000f8e00ff */
[----:B------:R-:W-:Y:S01]  /*51d0*/  @!UP2 UMOV UR4, UR7 ;  /* 0x000000070004ac82 */ /* 0x000fe20008000000 */
[----:B-1----:R-:W-:Y:S02]  /*51e0*/  @!UP2 UISETP.NE.AND UP0, UPT, UR5, 0x1, UPT ;  /* 0x000000010500a88c */ /* 0x002fe4000bf05270 */
[----:B------:R-:W-:Y:S02]  /*51f0*/  @!UP2 USHF.R.U32.HI UR4, URZ, UR9, UR4 ;  /* 0x00000009ff04a299 */ /* 0x000fe40008011604 */
[----:B------:R-:W-:Y:S02]  /*5200*/  UIMAD.WIDE.U32 UR6, UR13, UR11, URZ ;  /* 0x0000000b0d0672a5 */ /* 0x000fe4000f8e00ff */
[----:B------:R-:W-:Y:S02]  /*5210*/  @!UP2 USEL UR8, UR14, UR4, !UP0 ;  /* 0x000000040e08a287 */ /* 0x000fe4000c000000 */
[----:B------:R-:W-:Y:S03]  /*5220*/  @!UP2 UISETP.NE.AND UP0, UPT, UR10, 0x1, UPT ;  /* 0x000000010a00a88c */ /* 0x000fe6000bf05270 */
[----:B------:R-:W-:Y:S02]  /*5230*/  @!UP2 UMOV UR6, UR7 ;  /* 0x000000070006ac82 */ /* 0x000fe40008000000 */
[----:B------:R-:W1:Y:S02]  /*5240*/  @!UP2 LDCU UR4, c[0x0][0xb20] ;  /* 0x00016400ff04a7ac */ /* 0x000e640008000800 */
[----:B-1----:R-:W-:Y:S04]  /*5250*/  @!UP2 USHF.R.U32.HI UR6, URZ, UR4, UR6 ;  /* 0x00000004ff06a299 */ /* 0x002fe80008011606 */
[----:B------:R-:W-:Y:S04]  /*5260*/  @!UP2 USEL UR6, UR13, UR6, !UP0 ;  /* 0x000000060d06a287 */ /* 0x000fe8000c000000 */
[----:B------:R-:W-:Y:S02]  /*5270*/  @!UP2 UIADD3 UR4, UPT, UPT, -UR8, UR6, URZ ;  /* 0x000000060804a290 */ /* 0x000fe4000fffe1ff */
[----:B------:R-:W-:Y:S02]  /*5280*/  @!UP2 UIADD3 UR6, UPT, UPT, UR8, -UR6, URZ ;  /* 0x800000060806a290 */ /* 0x000fe4000fffe0ff */
[----:B------:R-:W-:Y:S02]  /*5290*/  @!UP2 UIMAD UR14, UR4, UR5, UR14 ;  /* 0x00000005040ea2a4 */ /* 0x000fe4000f8e020e */
[----:B------:R-:W-:Y:S01]  /*52a0*/  @!UP2 UIMAD UR13, UR6, UR10, UR13 ;  /* 0x0000000a060da2a4 */ /* 0x000fe2000f8e020d */
[----:B------:R-:W-:Y:S11]  /*52b0*/  BRA.U UP3, `(.L_x_94) ;  /* 0x0000000103107547 */ /* 0x000ff6000b800000 */
[----:B---3--:R-:W-:Y:S04]  /*52c0*/  MOV R0, UR43 ;  /* 0x0000002b00007c02 */ /* 0x008fe80008000f00 */
[----:B------:R-:W-:Y:S04]  /*52d0*/  SHF.L.U32 R9, R0, 0x1f, RZ ;  /* 0x0000001f00097819 */ /* 0x000fe800000006ff */
[----:B------:R-:W1:Y:S02]  /*52e0*/  SYNCS.PHASECHK.TRANS64.TRYWAIT P2, [UR29+0xb8], R9 ;  /* 0x0000b809ff0075a7 */ /* 0x000e64000804111d */
[----:B-1----:R-:W-:Y:S05]  /*52f0*/  @!P2 BRA `(.L_x_95) ;  /* 0x0000003400c4a947 */ /* 0x002fea0003800000 */
.L_x_94:
[----:B------:R-:W-:Y:S05]  /*5300*/  @!P1 BRA `(.L_x_96) ;  /* 0x0000000000309947 */ /* 0x000fea0003800000 */
[----:B------:R-:W-:Y:S01]  /*5310*/  ISETP.NE.U32.AND P1, PT, R2, RZ, PT ;  /* 0x000000ff0200720c */ /* 0x000fe20003f25070 */
[----:B------:R-:W4:Y:S01]  /*5320*/  LDCU.64 UR4, c[0x0][0x358] ;  /* 0x00006b00ff0477ac */ /* 0x000f220008000a00 */
[----:B------:R-:W-:Y:S02]  /*5330*/  IMAD.MOV.U32 R27, RZ, RZ, 0x1 ;  /* 0x00000001ff1b7424 */ /* 0x000fe400078e00ff */
[----:B------:R-:W-:Y:S11]  /*5340*/  ISETP.NE.AND.EX P1, PT, R3, RZ, PT, P1 ;  /* 0x000000ff0300720c */ /* 0x000ff60003f25310 */
[----:B------:R-:W-:Y:S02]  /*5350*/  @!UPT UIADD3 URZ, UPT, UPT, URZ, URZ, URZ ;  /* 0x000000fffffff290 */ /* 0x000fe4000fffe0ff */
[----:B-1----:R-:W1:Y:S01]  /*5360*/  @P1 LDC.64 R8, c[0x0][0x888] ;  /* 0x00022200ff081b82 */ /* 0x002e620000000a00 */
[----:B---3--:R-:W-:Y:S04]  /*5370*/  @P1 IMAD R0, R4, UR36, RZ ;  /* 0x0000002404001c24 */ /* 0x008fe8000f8e02ff */
[----:B-1----:R-:W-:Y:S04]  /*5380*/  @P1 IMAD.WIDE R8, R0, 0x4, R8 ;  /* 0x0000000400081825 */ /* 0x002fe800078e0208 */
[----:B------:R-:W-:Y:S01]  /*5390*/  HFMA2 R0, -RZ, RZ, 0, 5.9604644775390625e-08 ;  /* 0x00000001ff007431 */ /* 0x000fe200000001ff */
[----:B----45:R4:W5:Y:S04]  /*53a0*/  @P1 LDG.E R26, desc[UR4][R8.64] ;  /* 0x00000004081a1981 */ /* 0x030968000c1e1900 */
[----:B------:R-:W-:Y:S01]  /*53b0*/  @!P1 PRMT R27, R0, 0x7610, R27 ;  /* 0x00007610001b9816 */ /* 0x000fe2000000001b */
[----:B----4-:R-:W1:Y:S06]  /*53c0*/  @!P1 LDC R26, c[0x0][0x880] ;  /* 0x00022000ff1a9b82 */ /* 0x010e6c0000000800 */
.L_x_96:
[----:B-1---5:R-:W-:Y:S01]  /*53d0*/  @!P0 FSETP.EQ.AND P1, PT, R26, RZ, PT ;  /* 0x000000ff1a00820b */ /* 0x022fe20003f22000 */
[----:B------:R-:W-:Y:S01]  /*53e0*/  @!UPT UIADD3 URZ, UPT, UPT, URZ, URZ, URZ ;  /* 0x000000fffffff290 */ /* 0x000fe2000fffe0ff */
[----:B------:R-:W-:Y:S11]  /*53f0*/  @!P0 BRA `(.L_x_97) ;  /* 0x0000000000188947 */ /* 0x000ff60003800000 */
[----:B------:R-:W-:Y:S02]  /*5400*/  LOP3.LUT P0, RZ, R27, 0xff, RZ, 0xc0, !PT ;  /* 0x000000ff1bff7812 */ /* 0x000fe4000780c0ff */
[----:B------:R-:W-:Y:S04]  /*5410*/  ISETP.NE.U32.AND P1, PT, R2, RZ, PT ;  /* 0x000000ff0200720c */ /* 0x000fe80003f25070 */
[----:B------:R-:W-:Y:S04]  /*5420*/  ISETP.NE.AND.EX P1, PT, R3, RZ, PT, P1 ;  /* 0x000000ff0300720c */ /* 0x000fe80003f25310 */
[----:B------:R-:W-:Y:S03]  /*5430*/  PLOP3.LUT P1, PT, P1, PT, PT, 0x8, 0x80 ;  /* 0x000000000080781c */ /* 0x000fe60000f2e170 */
[----:B------:R-:W-:Y:S11]  /*5440*/  @P0 FSETP.EQ.AND P1, PT, R26, RZ, PT ;  /* 0x000000ff1a00020b */ /* 0x000ff60003f22000 */
[----:B------:R-:W-:Y:S02]  /*5450*/  @!UPT UIADD3 URZ, UPT, UPT, URZ, URZ, URZ ;  /* 0x000000fffffff290 */ /* 0x000fe4000fffe0ff */
.L_x_97:
[----:B------:R-:W-:Y:S01]  /*5460*/  ULEA UR4, UR12, UR29, 0x3 ;  /* 0x0000001d0c047291 */ /* 0x000fe2000f8e18ff */
[----:B------:R-:W-:Y:S02]  /*5470*/  SHF.L.U32 R9, R15, 0x1f, RZ ;  /* 0x0000001f0f097819 */ /* 0x000fe400000006ff */
[----:B------:R-:W-:Y:S04]  /*5480*/  ELECT P0, URZ, PT ;  /* 0x0000000000ff782f */ /* 0x000fe80003800000 */
[----:B------:R-:W-:Y:S02]  /*5490*/  PLOP3.LUT P1, PT, P1, P0, PT, 0xf2, 0x2f ;  /* 0x00000000002f781c */ /* 0x000fe40000f21e72 */
[----:B------:R-:W1:Y:S11]  /*54a0*/  SYNCS.PHASECHK.TRANS64.TRYWAIT P2, [UR4+0x98], R9 ;  /* 0x00009809ff0075a7 */ /* 0x000e760008041104 */
[----:B------:R-:W-:Y:S05]  /*54b0*/  @!P1 IADD3 R8, P0, PT, R16, 0x580, RZ ;  /* 0x0000058010089810 */ /* 0x000fea0007f1e0ff */
[----:B------:R-:W-:Y:S01]  /*54c0*/  @!P1 IMAD.X R6, RZ, RZ, R17, P0 ;  /* 0x000000ffff069224 */ /* 0x000fe200000e0611 */
[----:B-1----:R-:W-:Y:S07]  /*54d0*/  @!P2 BRA `(.L_x_98) ;  /* 0x000000340064a947 */ /* 0x002fee0003800000 */
.L_x_180:
[----:B------:R-:W-:Y:S01]  /*54e0*/  @!P1 R2UR UR6, R6 ;  /* 0x00000000060692ca */ /* 0x000fe200000e0000 */
[----:B------:R-:W-:Y:S01]  /*54f0*/  UIADD3 UR5, UPT, UPT, UR12, 0x1, URZ ;  /* 0x000000010c057890 */ /* 0x000fe2000fffe0ff */
[----:B------:R-:W-:Y:S01]  /*5500*/  @!P1 R2UR UR7, R8 ;  /* 0x00000000080792ca */ /* 0x000fe200000e0000 */
[----:B------:R-:W-:Y:S01]  /*5510*/  UIADD3 UR25, UPT, UPT, UR4, 0x80, URZ ;  /* 0x0000008004197890 */ /* 0x000fe2000fffe0ff */
[----:B-1-3--:R-:W-:Y:S01]  /*5520*/  @!P1 IMAD.MOV.U32 R0, RZ, RZ, 0x2000 ;  /* 0x00002000ff009424 */ /* 0x00afe200078e00ff */
[----:B------:R-:W-:Y:S01]  /*5530*/  UISETP.NE.AND UP0, UPT, UR5, 0x3, UPT ;  /* 0x000000030500788c */ /* 0x000fe2000bf05270 */
[----:B------:R-:W-:Y:S01]  /*5540*/  VIADD R14, R14, 0x1 ;  /* 0x000000010e0e7836 */ /* 0x000fe20000000000 */
[----:B------:R-:W-:Y:S01]  /*5550*/  UMOV UR18, 0x0 ;  /* 0x0000000000127882 */ /* 0x000fe20000000000 */
[----:B------:R-:W-:Y:S01]  /*5560*/  UMOV UR19, 0x10000000 ;  /* 0x1000000000137882 */ /* 0x000fe20000000000 */
[----:B------:R-:W-:Y:S02]  /*5570*/  USEL UR21, UR5, URZ, UP0 ;  /* 0x000000ff05157287 */ /* 0x000fe40008000000 */
[----:B------:R-:W-:Y:S02]  /*5580*/  USEL UR9, URZ, 0x1, UP0 ;  /* 0x00000001ff097887 */ /* 0x000fe40008000000 */
[----:B------:R-:W-:Y:S01]  /*5590*/  VOTEU.ALL UP0, P1 ;  /* 0x0000000000ff7886 */ /* 0x000fe20000800000 */
[----:B------:R-:W-:Y:S01]  /*55a0*/  IMAD.U32 R9, RZ, RZ, UR6 ;  /* 0x00000006ff097e24 */ /* 0x000fe2000f8e00ff */
[----:B------:R-:W-:Y:S01]  /*55b0*/  UMOV UR28, UR36 ;  /* 0x00000024001c7c82 */ /* 0x000fe20008000000 */
[----:B------:R-:W-:Y:S01]  /*55c0*/  IMAD.U32 R8, RZ, RZ, UR7 ;  /* 0x00000007ff087e24 */ /* 0x000fe2000f8e00ff */
[----:B------:R-:W-:Y:S01]  /*55d0*/  LOP3.LUT R15, R15, UR9, RZ, 0x3c, !PT ;  /* 0x000000090f0f7c12 */ /* 0x000fe2000f8e3cff */
[----:B------:R-:W-:Y:S01]  /*55e0*/  @!UP0 ULEA UR5, UR12, UR29, 0xd ;  /* 0x0000001d0c058291 */ /* 0x000fe2000f8e68ff */
[----:B------:R-:W-:Y:S01]  /*55f0*/  @!P1 R2UR UR7, R9 ;  /* 0x00000000090792ca */ /* 0x000fe200000e0000 */
[----:B------:R-:W-:Y:S01]  /*5600*/  @!UP0 UIADD3 UR10, UPT, UPT, UR26, 0x20, URZ ;  /* 0x000000201a0a8890 */ /* 0x000fe2000fffe0ff */
[----:B------:R-:W-:Y:S01]  /*5610*/  @!P1 R2UR UR6, R8 ;  /* 0x00000000080692ca */ /* 0x000fe200000e0000 */
[----:B------:R-:W-:Y:S01]  /*5620*/  @!UP0 UIADD3 UR24, UPT, UPT, UR5, 0x200, URZ ;  /* 0x0000020005188890 */ /* 0x000fe2000fffe0ff */
[----:B------:R-:W-:Y:S01]  /*5630*/  SHF.L.U32 R6, R15, 0x1f, RZ ;  /* 0x0000001f0f067819 */ /* 0x000fe200000006ff */
[----:B------:R-:W-:Y:S01]  /*5640*/  @!UP0 UIADD3 UR8, UPT, UPT, UR5, 0x1200, URZ ;  /* 0x0000120005088890 */ /* 0x000fe2000fffe0ff */
[----:B------:R-:W-:Y:S01]  /*5650*/  VOTEU.ALL UP0, P1 ;  /* 0x0000000000ff7886 */ /* 0x000fe20000800000 */
[----:B------:R-:W-:Y:S01]  /*5660*/  UMOV UR11, UR27 ;  /* 0x0000001b000b7c82 */ /* 0x000fe20008000000 */
[----:B------:R-:W-:Y:S01]  /*5670*/  UMOV UR12, UR36 ;  /* 0x00000024000c7c82 */ /* 0x000fe20008000000 */
[----:B------:R-:W-:Y:S01]  /*5680*/  UMOV UR9, UR25 ;  /* 0x0000001900097c82 */ /* 0x000fe20008000000 */
[----:B------:R-:W-:Y:S02]  /*5690*/  UPRMT UR16, UR53, 0x654, UR25 ;  /* 0x0000065435107896 */ /* 0x000fe40008000019 */
[----:B------:R-:W-:Y:S03]  /*56a0*/  ULEA UR5, UR21, UR29, 0x3 ;  /* 0x0000001d15057291 */ /* 0x000fe6000f8e18ff */
[----:B------:R1:W-:Y:S01]  /*56b0*/  @!UP0 UTMALDG.3D [UR24], [UR6], desc[UR18] ;  /* 0x00001218060085b4 */ /* 0x0003e20008011000 */
[----:B------:R-:W-:Y:S05]  /*56c0*/  VOTEU.ALL UP0, P1 ;  /* 0x0000000000ff7886 */ /* 0x000fea0000800000 */
[----:B------:R1:W-:Y:S01]  /*56d0*/  @!UP0 UTMALDG.3D [UR8], [UR6], desc[UR18] ;  /* 0x00001208060085b4 */ /* 0x0003e20008011000 */
[----:B------:R1:W-:Y:S01]  /*56e0*/  @!P1 SYNCS.ARRIVE.TRANS64.RED.A0TR RZ, [UR4+0x80], R0 ;  /* 0x00008000ffff99a7 */ /* 0x0003e20008300404 */
[----:B------:R-:W-:Y:S01]  /*56f0*/  SYNCS.ARRIVE.TRANS64.RED.A1T0 RZ, [UR16], RZ ;  /* 0x000000ffffff79a7 */ /* 0x000fe20008100410 */
[----:B------:R-:W3:Y:S02]  /*5700*/  SYNCS.PHASECHK.TRANS64.TRYWAIT P0, [UR5+0x98], R6 ;  /* 0x00009806ff0075a7 */ /* 0x000ee40008001105 */
[----:B-1-3--:R-:W-:Y:S05]  /*5710*/  @!P0 BRA `(.L_x_99) ;  /* 0x0000003000ec8947 */ /* 0x00afea0003800000 */
.L_x_182:
[----:B------:R-:W-:Y:S01]  /*5720*/  UIADD3 UR17, UPT, UPT, UR5, 0x80, URZ ;  /* 0x0000008005117890 */ /* 0x000fe2000fffe0ff */
[----:B-1----:R-:W-:Y:S01]  /*5730*/  @!P1 IADD3 R6, P0, PT, R16, 0x580, RZ ;  /* 0x0000058010069810 */ /* 0x002fe20007f1e0ff */
[----:B------:R-:W-:Y:S01]  /*5740*/  UPLOP3.LUT UP3, UPT, UPT, UPT, UPT, 0x80, 0x8 ;  /* 0x000000000008789c */ /* 0x000fe20003f6f070 */
[----:B------:R-:W-:Y:S01]  /*5750*/  R2UR UR41, R69 ;  /* 0x00000000452972ca */ /* 0x000fe200000e0000 */
[----:B------:R-:W-:Y:S01]  /*5760*/  UMOV UR24, 0x0 ;  /* 0x0000000000187882 */ /* 0x000fe20000000000 */
[----:B------:R-:W-:Y:S01]  /*5770*/  @!P1 R2UR UR6, R6 ;  /* 0x00000000060692ca */ /* 0x000fe200000e0000 */
[----:B------:R-:W-:Y:S01]  /*5780*/  @!P1 IMAD.X R0, RZ, RZ, R17, P0 ;  /* 0x000000ffff009224 */ /* 0x000fe200000e0611 */
[----:B------:R-:W-:Y:S01]  /*5790*/  UMOV UR25, 0x10000000 ;  /* 0x1000000000197882 */ /* 0x000fe20000000000 */
[----:B------:R-:W-:Y:S01]  /*57a0*/  UMOV UR19, UR27 ;  /* 0x0000001b00137c82 */ /* 0x000fe20008000000 */
[----:B------:R-:W-:Y:S01]  /*57b0*/  UMOV UR20, UR36 ;  /* 0x0000002400147c82 */ /* 0x000fe20008000000 */
[----:B------:R-:W-:Y:S01]  /*57c0*/  UMOV UR11, UR27 ;  /* 0x0000001b000b7c82 */ /* 0x000fe20008000000 */
[----:B------:R-:W-:Y:S01]  /*57d0*/  @!P1 R2UR UR4, R0 ;  /* 0x00000000000492ca */ /* 0x000fe200000e0000 */
[----:B------:R-:W-:Y:S01]  /*57e0*/  UMOV UR12, UR36 ;  /* 0x00000024000c7c82 */ /* 0x000fe20008000000 */
[----:B------:R-:W-:Y:S01]  /*57f0*/  UMOV UR9, UR17 ;  /* 0x0000001100097c82 */ /* 0x000fe20008000000 */
[----:B------:R-:W-:Y:S01]  /*5800*/  VOTEU.ALL UP0, P1 ;  /* 0x0000000000ff7886 */ /* 0x000fe20000800000 */
[----:B------:R-:W-:Y:S01]  /*5810*/  R2UR UR28, R70 ;  /* 0x00000000461c72ca */ /* 0x000fe200000e0000 */
[----:B------:R-:W-:Y:S01]  /*5820*/  UMOV UR36, UR30 ;  /* 0x0000001e00247c82 */ /* 0x000fe20008000000 */
[----:B------:R-:W-:Y:S01]  /*5830*/  ISETP.NE.AND P0, PT, R14, 0x2, PT ;  /* 0x000000020e00780c */ /* 0x000fe20003f05270 */
[----:B------:R-:W-:Y:S01]  /*5840*/  IMAD.U32 R8, RZ, RZ, UR6 ;  /* 0x00000006ff087e24 */ /* 0x000fe2000f8e00ff */
[----:B------:R-:W-:Y:S02]  /*5850*/  @!UP0 UIADD3 UR18, UPT, UPT, UR26, 0x10, URZ ;  /* 0x000000101a128890 */ /* 0x000fe4000fffe0ff */
[----:B------:R-:W-:Y:S01]  /*5860*/  @!UP0 UIADD3 UR10, UPT, UPT, UR26, 0x30, URZ ;  /* 0x000000301a0a8890 */ /* 0x000fe2000fffe0ff */
[----:B------:R-:W-:Y:S02]  /*5870*/  SEL R0, RZ, 0x1, P0 ;  /* 0x00000001ff007807 */ /* 0x000fe40000000000 */
[----:B------:R-:W-:Y:S01]  /*5880*/  IMAD.U32 R9, RZ, RZ, UR4 ;  /* 0x00000004ff097e24 */ /* 0x000fe2000f8e00ff */
[----:B------:R-:W-:Y:S01]  /*5890*/  @!P1 R2UR UR6, R8 ;  /* 0x00000000080692ca */ /* 0x000fe200000e0000 */
[----:B------:R-:W-:Y:S01]  /*58a0*/  @!UP0 ULEA UR4, UR21, UR29, 0xd ;  /* 0x0000001d15048291 */ /* 0x000fe2000f8e68ff */
[----:B------:R-:W-:Y:S02]  /*58b0*/  LOP3.LUT R13, R13, R0, RZ, 0x3c, !PT ;  /* 0x000000000d0d7212 */ /* 0x000fe400078e3cff */
[----:B------:R-:W-:Y:S01]  /*58c0*/  @!P1 R2UR UR7, R9 ;  /* 0x00000000090792ca */ /* 0x000fe200000e0000 */
[----:B------:R-:W-:Y:S01]  /*58d0*/  @!UP0 UIADD3 UR16, UPT, UPT, UR4, 0x200, URZ ;  /* 0x0000020004108890 */ /* 0x000fe2000fffe0ff */
[----:B------:R-:W-:Y:S01]  /*58e0*/  SEL R14, R14, RZ, P0 ;  /* 0x000000ff0e0e7207 */ /* 0x000fe20000000000 */
[----:B------:R-:W-:Y:S01]  /*58f0*/  @!UP0 UIADD3 UR8, UPT, UPT, UR4, 0x1200, URZ ;  /* 0x0000120004088890 */ /* 0x000fe2000fffe0ff */
[----:B------:R-:W-:Y:S01]  /*5900*/  VOTEU.ALL UP0, P1 ;  /* 0x0000000000ff7886 */ /* 0x000fe20000800000 */
[----:B------:R-:W-:Y:S08]  /*5910*/  UPRMT UR4, UR53, 0x654, UR17 ;  /* 0x0000065435047896 */ /* 0x000ff00008000011 */
[----:B------:R1:W-:Y:S01]  /*5920*/  @!UP0 UTMALDG.3D [UR16], [UR6], desc[UR24] ;  /* 0x00001810060085b4 */ /* 0x0003e20008011000 */
[----:B------:R-:W-:Y:S05]  /*5930*/  VOTEU.ALL UP0, P1 ;  /* 0x0000000000ff7886 */ /* 0x000fea0000800000 */
[----:B------:R3:W-:Y:S01]  /*5940*/  @!UP0 UTMALDG.3D [UR8], [UR6], desc[UR24] ;  /* 0x00001808060085b4 */ /* 0x0007e20008011000 */
[----:B------:R4:W-:Y:S01]  /*5950*/  @!P1 SYNCS.ARRIVE.TRANS64.RED.A0TR RZ, [UR5+0x80], R7 ;  /* 0x00008007ffff99a7 */ /* 0x0009e20008300405 */
[----:B------:R-:W-:Y:S01]  /*5960*/  SYNCS.ARRIVE.TRANS64.RED.A1T0 RZ, [UR4], RZ ;  /* 0x000000ffffff79a7 */ /* 0x000fe20008100404 */
[----:B------:R-:W-:Y:S02]  /*5970*/  UIADD3 UR4, UPT, UPT, UR21, 0x1, URZ ;  /* 0x0000000115047890 */ /* 0x000fe4000fffe0ff */
[----:B------:R-:W-:Y:S02]  /*5980*/  UIADD3 UR21, UPT, UPT, UR13, UR41, URZ ;  /* 0x000000290d157290 */ /* 0x000fe4000fffe0ff */
[----:B------:R-:W-:Y:S04]  /*5990*/  UISETP.NE.AND UP0, UPT, UR4, 0x3, UPT ;  /* 0x000000030400788c */ /* 0x000fe8000bf05270 */
[----:B------:R-:W-:Y:S02]  /*59a0*/  USEL UR5, URZ, 0x1, UP0 ;  /* 0x00000001ff057887 */ /* 0x000fe40008000000 */
[----:B-1----:R-:W-:Y:S04]  /*59b0*/  UIADD3 UR20, UPT, UPT, UR14, UR28, URZ ;  /* 0x0000001c0e147290 */ /* 0x002fe8000fffe0ff */
[----:B------:R-:W-:Y:S01]  /*59c0*/  LOP3.LUT R15, R15, UR5, RZ, 0x3c, !PT ;  /* 0x000000050f0f7c12 */ /* 0x000fe2000f8e3cff */
[----:B---3--:R-:W-:Y:S01]  /*59d0*/  USEL UR12, UR4, URZ, UP0 ;  /* 0x000000ff040c7287 */ /* 0x008fe20008000000 */
[----:B------:R-:W-:Y:S11]  /*59e0*/  BRA.U UP1, `(.L_x_100) ;  /* 0xfffffff101b47547 */ /* 0x000ff6000b83ffff */
[----:B------:R-:W-:Y:S01]  /*59f0*/  UIADD3 UR29, UPT, UPT, UR29, 0x98, URZ ;  /* 0x000000981d1d7890 */ /* 0x000fe2000fffe0ff */
[----:B------:R-:W-:-:S03]  /*5a00*/  SHF.L.U32 R3, R15, 0x1f, RZ ;  /* 0x0000001f0f037819 */ /* 0x000fc600000006ff */
[----:B------:R-:W-:-:S09]  /*5a10*/  ULEA UR4, UR12, UR29, 0x3 ;  /* 0x0000001d0c047291 */ /* 0x000fd2000f8e18ff */
[----:B------:R-:W1:Y:S02]  /*5a20*/  SYNCS.PHASECHK.TRANS64.TRYWAIT P0, [UR4], R3 ;  /* 0x00000003ff0075a7 */ /* 0x000e640008001104 */
[----:B-1----:R-:W-:Y:S05]  /*5a30*/  @!P0 BRA `(.L_x_101) ;  /* 0x00000030003c8947 */ /* 0x002fea0003800000 */
.L_x_184:
        /* <DEDUP_REMOVED lines=9> */
.L_x_186:
        /* <DEDUP_REMOVED lines=8> */
.L_x_103:
[----:B-1----:R1:W3:Y:S02]  /*5b50*/  SYNCS.PHASECHK.TRANS64.TRYWAIT P0, [R0+URZ], R3 ;  /* 0x00000003000075a7 */ /* 0x0022e400080011ff */
[----:B---3--:R-:W-:Y:S05]  /*5b60*/  @!P0 NANOSLEEP.SYNCS 0x989680 ;  /* 0x009896800000895d */ /* 0x008fea0003900000 */
[----:B------:R-:W3:Y:S02]  /*5b70*/  @!P0 SYNCS.PHASECHK.TRANS64 P0, [R0+URZ], R3 ;  /* 0x00000003000085a7 */ /* 0x000ee400080010ff */
[----:B--23--:R-:W-:Y:S05]  /*5b80*/  @P0 EXIT ;  /* 0x000000000000094d */ /* 0x00cfea0003800000 */
[----:B------:R-:W-:Y:S05]  /*5b90*/  BRA `(.L_x_103) ;  /* 0xfffffffc00ec7947 */ /* 0x000fea000383ffff */
.L_x_91:
[----:B------:R-:W-:-:S06]  /*5ba0*/  UISETP.GE.AND UP0, UPT, UR24, 0x4, UPT ;  /* 0x000000041800788c */ /* 0x000fcc000bf06270 */
[----:B------:R-:W-:-:S13]  /*5bb0*/  PLOP3.LUT P0, PT, PT, PT, UP0, 0x80, 0x8 ;  /* 0x000000000008781c */ /* 0x000fda0003f0f008 */
[----:B-1----:R-:W-:Y:S05]  /*5bc0*/  @!P0 EXIT ;  /* 0x000000000000894d */ /* 0x002fea0003800000 */
[----:B------:R-:W-:Y:S01]  /*5bd0*/  BAR.SYNC.DEFER_BLOCKING 0x6, 0xa0 ;  /* 0x0182800000007b1d */ /* 0x000fe20000010000 */
[C---:B------:R-:W-:Y:S01]  /*5be0*/  IMAD.SHL.U32 R5, R73.reuse, 0x10, RZ ;  /* 0x0000001049057824 */ /* 0x040fe200078e00ff */
[C---:B------:R-:W-:Y:S01]  /*5bf0*/  LOP3.LUT R79, R73.reuse, 0x60, RZ, 0xc0, !PT ;  /* 0x00000060494f7812 */ /* 0x040fe200078ec0ff */
[C---:B------:R-:W-:Y:S01]  /*5c00*/  IMAD.SHL.U32 R6, R68.reuse, 0x200000, RZ ;  /* 0x0020000044067824 */ /* 0x040fe200078e00ff */
[C---:B------:R-:W-:Y:S01]  /*5c10*/  LOP3.LUT R74, R73.reuse, 0x2, RZ, 0xc0, !PT ;  /* 0x00000002494a7812 */ /* 0x040fe200078ec0ff */
[----:B------:R-:W-:Y:S01]  /*5c20*/  IMAD.SHL.U32 R7, R68, 0x200, RZ ;  /* 0x0000020044077824 */ /* 0x000fe200078e00ff */
[----:B------:R-:W-:Y:S02]  /*5c30*/  UMOV UR49, 0x400 ;  /* 0x0000040000317882 */ /* 0x000fe40000000000 */
[----:B------:R-:W1:Y:S01]  /*5c40*/  LDC.64 R64, c[0x0][0x888] ;  /* 0x00022200ff407b82 */ /* 0x000e620000000a00 */
[----:B------:R-:W-:Y:S01]  /*5c50*/  ULEA UR49, UR53, UR49, 0x18 ;  /* 0x0000003135317291 */ /* 0x000fe2000f8ec0ff */
[----:B------:R-:W-:Y:S01]  /*5c60*/  IMAD.SHL.U32 R4, R73, 0x2, RZ ;  /* 0x0000000249047824 */ /* 0x000fe200078e00ff */
[----:B------:R-:W-:Y:S01]  /*5c70*/  LOP3.LUT R78, R5, 0x590, RZ, 0xc0, !PT ;  /* 0x00000590054e7812 */ /* 0x000fe200078ec0ff */
[----:B------:R-:W-:Y:S01]  /*5c80*/  IMAD.U32 R23, R73, 0x10000, RZ ;  /* 0x0001000049177824 */ /* 0x000fe200078e00ff */
[----:B------:R-:W-:Y:S01]  /*5c90*/  LOP3.LUT R5, R5, 0x60, RZ, 0xc0, !PT ;  /* 0x0000006005057812 */ /* 0x000fe200078ec0ff */
[----:B------:R-:W-:Y:S01]  /*5ca0*/  UIADD3 UR4, UPT, UPT, UR49, 0x200, URZ ;  /* 0x0000020031047890 */ /* 0x000fe2000fffe0ff */
[----:B------:R-:W-:Y:S01]  /*5cb0*/  LOP3.LUT R6, R6, 0x200000, RZ, 0xc0, !PT ;  /* 0x0020000006067812 */ /* 0x000fe200078ec0ff */
[----:B------:R-:W2:Y:S01]  /*5cc0*/  LDC.64 R66, c[0x0][0x890] ;  /* 0x00022400ff427b82 */ /* 0x000ea20000000a00 */
[----:B------:R-:W-:Y:S01]  /*5cd0*/  LOP3.LUT R73, R73, 0x4, RZ, 0xc0, !PT ;  /* 0x0000000449497812 */ /* 0x000fe200078ec0ff */
[----:B------:R-:W-:Y:S01]  /*5ce0*/  HFMA2 R76, -RZ, RZ, 0, 0 ;  /* 0x00000000ff4c7431 */ /* 0x000fe200000001ff */
[----:B------:R-:W-:Y:S01]  /*5cf0*/  LOP3.LUT R78, R78, 0x200, R7, 0xf8, !PT ;  /* 0x000002004e4e7812 */ /* 0x000fe200078ef807 */
[----:B------:R-:W-:Y:S01]  /*5d00*/  IMAD.MOV.U32 R22, RZ, RZ, RZ ;  /* 0x000000ffff167224 */ /* 0x000fe200078e00ff */
[----:B------:R-:W-:Y:S01]  /*5d10*/  LOP3.LUT R5, R5, 0xc, R4, 0xf8, !PT ;  /* 0x0000000c05057812 */ /* 0x000fe200078ef804 */
[----:B------:R-:W-:Y:S01]  /*5d20*/  IMAD.MOV.U32 R72, RZ, RZ, RZ ;  /* 0x000000ffff487224 */ /* 0x000fe200078e00ff */
[----:B------:R-:W-:Y:S01]  /*5d30*/  LOP3.LUT R23, R6, 0x400000, R23, 0xf8, !PT ;  /* 0x0040000006177812 */ /* 0x000fe200078ef817 */
[----:B------:R-:W3:Y:S01]  /*5d40*/  LDC.64 R62, c[0x0][0x8b0] ;  /* 0x00022c00ff3e7b82 */ /* 0x000ee20000000a00 */
[----:B------:R-:W4:Y:S01]  /*5d50*/  LDS R0, [UR49+0x170] ;  /* 0x00017031ff007984 */ /* 0x000f220008000800 */
[----:B------:R-:W-:Y:S01]  /*5d60*/  IADD3 R77, PT, PT, -R73, 0x2, RZ ;  /* 0x00000002494d7810 */ /* 0x000fe20007ffe1ff */
[----:B------:R-:W-:Y:S01]  /*5d70*/  IMAD.MOV.U32 R75, RZ, RZ, RZ ;  /* 0x000000ffff4b7224 */ /* 0x000fe200078e00ff */
[----:B------:R-:W-:Y:S01]  /*5d80*/  LOP3.LUT R78, R78, R5, RZ, 0xfc, !PT ;  /* 0x000000054e4e7212 */ /* 0x000fe200078efcff */
[----:B------:R-:W-:Y:S01]  /*5d90*/  IMAD.MOV R74, RZ, RZ, -R74 ;  /* 0x000000ffff4a7224 */ /* 0x000fe200078e0a4a */
[----:B------:R-:W-:Y:S01]  /*5da0*/  MOV R80, UR4 ;  /* 0x0000000400507c02 */ /* 0x000fe20008000f00 */
[----:B------:R-:W-:Y:S01]  /*5db0*/  IMAD.MOV R73, RZ, RZ, -R73 ;  /* 0x000000ffff497224 */ /* 0x000fe200078e0a49 */
[----:B------:R-:W1:Y:S01]  /*5dc0*/  LDC.64 R60, c[0x0][0x8a8] ;  /* 0x00022a00ff3c7b82 */ /* 0x000e620000000a00 */
[----:B------:R-:W-:Y:S01]  /*5dd0*/  IMAD.SHL.U32 R77, R77, 0x10, RZ ;  /* 0x000000104d4d7824 */ /* 0x000fe200078e00ff */
[----:B------:R-:W-:Y:S01]  /*5de0*/  LEA R78, R78, UR4, 0x2 ;  /* 0x000000044e4e7c11 */ /* 0x000fe2000f8e10ff */
[----:B------:R-:W1:Y:S01]  /*5df0*/  LDCU UR61, c[0x0][0x370] ;  /* 0x00006e00ff3d77ac */ /* 0x000e620008000800 */
[----:B------:R-:W-:Y:S01]  /*5e00*/  UMOV UR52, 0x1 ;  /* 0x0000000100347882 */ /* 0x000fe20000000000 */
[----:B------:R-:W1:Y:S01]  /*5e10*/  LDCU UR43, c[0x0][0xb0c] ;  /* 0x00016180ff2b77ac */ /* 0x000e620008000800 */
[----:B------:R-:W1:Y:S01]  /*5e20*/  LDCU UR39, c[0x0][0xb30] ;  /* 0x00016600ff2777ac */ /* 0x000e620008000800 */
[----:B------:R-:W1:Y:S01]  /*5e30*/  LDCU.64 UR54, c[0x0][0x888] ;  /* 0x00011100ff3677ac */ /* 0x000e620008000a00 */
[----:B------:R-:W1:Y:S01]  /*5e40*/  LDCU.64 UR40, c[0x0][0xb28] ;  /* 0x00016500ff2877ac */ /* 0x000e620008000a00 */
[----:B------:R-:W1:Y:S01]  /*5e50*/  LDCU.128 UR56, c[0x0][0xb10] ;  /* 0x00016200ff3877ac */ /* 0x000e620008000c00 */
[----:B------:R-:W1:Y:S01]  /*5e60*/  LDCU UR60, c[0x0][0x374] ;  /* 0x00006e80ff3c77ac */ /* 0x000e620008000800 */
[----:B------:R-:W-:Y:S01]  /*5e70*/  UMOV UR48, URZ ;  /* 0x000000ff00307c82 */ /* 0x000fe20008000000 */
[----:B----4-:R-:W-:Y:S01]  /*5e80*/  IMAD.IADD R23, R0, 0x1, R23 ;  /* 0x0000000100177824 */ /* 0x010fe200078e0217 */
[----:B------:R-:W-:Y:S01]  /*5e90*/  UMOV UR51, URZ ;  /* 0x000000ff00337c82 */ /* 0x000fe20008000000 */
[----:B--2---:R-:W-:-:S05]  /*5ea0*/  UMOV UR50, URZ ;  /* 0x000000ff00327c82 */ /* 0x004fca0008000000 */
.L_x_134:
[C---:B------:R-:W-:Y:S02]  /*5eb0*/  LEA R3, R72.reuse, UR49, 0x3 ;  /* 0x0000003148037c11 */ /* 0x040fe4000f8e18ff */
[----:B------:R-:W-:Y:S02]  /*5ec0*/  SHF.L.U32 R0, R75, 0x1f, RZ ;  /* 0x0000001f4b007819 */ /* 0x000fe400000006ff */
[----:B------:R-:W-:Y:S02]  /*5ed0*/  LEA R5, R72, UR49, 0x4 ;  /* 0x0000003148057c11 */ /* 0x000fe4000f8e20ff */
[----:B--2---:R-:W2:Y:S02]  /*5ee0*/  SYNCS.PHASECHK.TRANS64.TRYWAIT P0, [R3+URZ+0xc0], R0 ;  /* 0x0000c000030075a7 */ /* 0x004ea400080011ff */
[----:B--23--:R-:W-:Y:S05]  /*5ef0*/  @!P0 BRA `(.L_x_104) ;  /* 0x0000002c003c8947 */ /* 0x00cfea0003800000 */
.L_x_187:
[----:B------:R-:W4:Y:S01]  /*5f00*/  LDS.128 R4, [R5+0x150] ;  /* 0x0001500005047984 */ /* 0x000f220000000c00 */
[----:B------:R-:W-:Y:S01]  /*5f10*/  UISETP.GE.AND UP0, UPT, UR42, 0x1, UPT ;  /* 0x000000012a00788c */ /* 0x000fe2000bf06270 */
[----:B------:R-:W-:Y:S01]  /*5f20*/  @!PT LDS RZ, [RZ] ;  /* 0x00000000fffff984 */ /* 0x000fe20000000800 */
[----:B------:R-:W-:Y:S01]  /*5f30*/  @!PT LDS RZ, [RZ] ;  /* 0x00000000fffff984 */ /* 0x000fe20000000800 */
[----:B------:R-:W-:Y:S01]  /*5f40*/  @!PT LDS RZ, [RZ] ;  /* 0x00000000fffff984 */ /* 0x000fe20000000800 */
[----:B------:R-:W-:Y:S01]  /*5f50*/  @!PT LDS RZ, [RZ] ;  /* 0x00000000fffff984 */ /* 0x000fe20000000800 */
[----:B------:R1:W-:Y:S06]  /*5f60*/  MEMBAR.ALL.CTA ;  /* 0x0000000000007992 */ /* 0x0003ec0000008000 */
[----:B-1----:R-:W1:Y:S01]  /*5f70*/  FENCE.VIEW.ASYNC.S ;  /* 0x00000000000073c6 */ /* 0x002e620000000000 */
[----:B----4-:R-:W-:Y:S11]  /*5f80*/  LOP3.LUT P0, RZ, R6, 0x1, RZ, 0xc0, !PT ;  /* 0x0000000106ff7812 */ /* 0x010ff6000780c0ff */
[----:B------:R-:W-:Y:S02]  /*5f90*/  @!UPT UIADD3 URZ, UPT, UPT, URZ, URZ, URZ ;  /* 0x000000fffffff290 */ /* 0x000fe4000fffe0ff */
[----:B-1----:R-:W-:Y:S01]  /*5fa0*/  VOTEU.ANY UP1, P0 ;  /* 0x0000000000ff7886 */ /* 0x002fe20000020100 */
[----:B------:R-:W-:Y:S01]  /*5fb0*/  PLOP3.LUT P0, PT, PT, PT, UP1, 0x80, 0x8 ;  /* 0x000000000008781c */ /* 0x000fe20003f0f018 */
[----:B------:R-:W-:Y:S11]  /*5fc0*/  UP2UR UR63, UPR, URZ, 0x2 ;  /* 0x00000002ff3f7883 */ /* 0x000ff60008000000 */
[----:B------:R-:W-:Y:S01]  /*5fd0*/  @!UPT UIADD3 URZ, UPT, UPT, URZ, URZ, URZ ;  /* 0x000000fffffff290 */ /* 0x000fe2000fffe0ff */
[----:B--2---:R-:W-:Y:S02]  /*5fe0*/  @P0 SHF.R.U32.HI R0, RZ, 0x10, R5 ;  /* 0x00000010ff000819 */ /* 0x004fe40000011605 */
        /* <DEDUP_REMOVED lines=12> */
[----:B------:R-:W2:Y:S01]  /*60b0*/  LDCU UR12, c[0x0][0xb20] ;  /* 0x00016400ff0c77ac */ /* 0x000ea20008000800 */
[----:B------:R-:W-:Y:S02]  /*60c0*/  UIMAD.WIDE.U32 UR4, UR60, UR59, URZ ;  /* 0x0000003b3c0472a5 */ /* 0x000fe4000f8e00ff */
[----:B------:R-:W-:Y:S02]  /*60d0*/  UIMAD.WIDE.U32 UR6, UR61, UR56, URZ ;  /* 0x000000383d0672a5 */ /* 0x000fe4000f8e00ff */
[----:B------:R-:W-:Y:S02]  /*60e0*/  UISETP.NE.AND UP0, UPT, UR58, 0x1, UPT ;  /* 0x000000013a00788c */ /* 0x000fe4000bf05270 */
[----:B------:R-:W-:Y:S02]  /*60f0*/  UIMAD.WIDE.U32 UR8, UR37, UR59, URZ ;  /* 0x0000003b250872a5 */ /* 0x000fe4000f8e00ff */
[----:B------:R-:W-:Y:S02]  /*6100*/  UIMAD.WIDE.U32 UR10, UR38, UR56, URZ ;  /* 0x00000038260a72a5 */ /* 0x000fe4000f8e00ff */
[----:B------:R-:W-:Y:S02]  /*6110*/  UISETP.NE.AND UP1, UPT, UR43, 0x1, UPT ;  /* 0x000000012b00788c */ /* 0x000fe4000bf25270 */
[----:B------:R-:W-:Y:S01]  /*6120*/  UISETP.NE.AND UP2, UPT, UR42, 0x1, UPT ;  /* 0x000000012a00788c */ /* 0x000fe2000bf45270 */
[----:B------:R-:W-:Y:S02]  /*6130*/  UMOV UR4, UR5 ;  /* 0x0000000500047c82 */ /* 0x000fe40008000000 */
[----:B--2---:R-:W-:Y:S03]  /*6140*/  USHF.R.U32.HI UR5, URZ, UR12, UR4 ;  /* 0x0000000cff057299 */ /* 0x004fe60008011604 */
[----:B------:R-:W-:Y:S02]  /*6150*/  UMOV UR4, UR7 ;  /* 0x0000000700047c82 */ /* 0x000fe40008000000 */
[----:B------:R-:W-:Y:S02]  /*6160*/  USHF.R.U32.HI UR7, URZ, UR57, UR4 ;  /* 0x00000039ff077299 */ /* 0x000fe40008011604 */
[----:B------:R-:W-:Y:S02]  /*6170*/  USEL UR4, UR60, UR5, !UP0 ;  /* 0x000000053c047287 */ /* 0x000fe4000c000000 */
[----:B------:R-:W-:Y:S01]  /*6180*/  USEL UR7, UR61, UR7, !UP1 ;  /* 0x000000073d077287 */ /* 0x000fe2000c800000 */
[----:B------:R-:W-:Y:S01]  /*6190*/  UMOV UR5, UR9 ;  /* 0x0000000900057c82 */ /* 0x000fe20008000000 */
[----:B------:R-:W-:Y:S02]  /*61a0*/  UIMAD.WIDE.U32 UR8, UR4, UR40, URZ ;  /* 0x00000028040872a5 */ /* 0x000fe4000f8e00ff */
[----:B------:R-:W-:Y:S03]  /*61b0*/  USHF.R.U32.HI UR6, URZ, UR12, UR5 ;  /* 0x0000000cff067299 */ /* 0x000fe60008011605 */
[----:B------:R-:W-:Y:S01]  /*61c0*/  UMOV UR5, UR11 ;  /* 0x0000000b00057c82 */ /* 0x000fe20008000000 */
[----:B------:R-:W-:Y:S02]  /*61d0*/  UIMAD.WIDE.U32 UR10, UR7, UR40, URZ ;  /* 0x00000028070a72a5 */ /* 0x000fe4000f8e00ff */
[----:B------:R-:W-:Y:S02]  /*61e0*/  USHF.R.U32.HI UR12, URZ, UR57, UR5 ;  /* 0x00000039ff0c7299 */ /* 0x000fe40008011605 */
[----:B------:R-:W-:Y:S01]  /*61f0*/  USEL UR6, UR37, UR6, !UP0 ;  /* 0x0000000625067287 */ /* 0x000fe2000c000000 */
[----:B------:R-:W-:Y:S02]  /*6200*/  UMOV UR5, UR9 ;  /* 0x0000000900057c82 */ /* 0x000fe40008000000 */
[----:B------:R-:W-:Y:S01]  /*6210*/  UMOV UR10, UR11 ;  /* 0x0000000b000a7c82 */ /* 0x000fe20008000000 */
[----:B------:R-:W-:Y:S02]  /*6220*/  @UP2 USHF.R.U32.HI UR4, URZ, UR41, UR5 ;  /* 0x00000029ff042299 */ /* 0x000fe40008011605 */
[----:B------:R-:W-:Y:S02]  /*6230*/  @UP2 USHF.R.U32.HI UR7, URZ, UR41, UR10 ;  /* 0x00000029ff072299 */ /* 0x000fe4000801160a */
[----:B------:R-:W-:Y:S02]  /*6240*/  UIMAD UR4, UR42, UR4, URZ ;  /* 0x000000042a0472a4 */ /* 0x000fe4000f8e02ff */
[----:B------:R-:W-:Y:S02]  /*6250*/  UIMAD.WIDE.U32 UR10, UR6, UR40, URZ ;  /* 0x00000028060a72a5 */ /* 0x000fe4000f8e00ff */
[----:B------:R-:W-:Y:S02]  /*6260*/  USEL UR5, UR38, UR12, !UP1 ;  /* 0x0000000c26057287 */ /* 0x000fe4000c800000 */
[----:B------:R-:W-:Y:S02]  /*6270*/  UIMAD UR8, UR42, UR7, URZ ;  /* 0x000000072a0872a4 */ /* 0x000fe4000f8e02ff */
[----:B------:R-:W-:Y:S03]  /*6280*/  UISETP.GE.AND UP0, UPT, UR6, UR4, UPT ;  /* 0x000000040600728c */ /* 0x000fe6000bf06270 */
[----:B------:R-:W-:Y:S01]  /*6290*/  UMOV UR4, UR11 ;  /* 0x0000000b00047c82 */ /* 0x000fe20008000000 */
[----:B------:R-:W-:Y:S02]  /*62a0*/  UISETP.GE.OR UP0, UPT, UR5, UR8, UP0 ;  /* 0x000000080500728c */ /* 0x000fe40008706670 */
[----:B------:R-:W-:Y:S02]  /*62b0*/  USHF.R.U32.HI UR4, URZ, UR41, UR4 ;  /* 0x00000029ff047299 */ /* 0x000fe40008011604 */
[----:B------:R-:W-:Y:S02]  /*62c0*/  UIMAD.WIDE.U32 UR8, UR5, UR40, URZ ;  /* 0x00000028050872a5 */ /* 0x000fe4000f8e00ff */
[----:B------:R-:W-:Y:S02]  /*62d0*/  USEL UR11, UR6, UR4, !UP2 ;  /* 0x00000004060b7287 */ /* 0x000fe4000d000000 */
[----:B------:R-:W-:Y:S02]  /*62e0*/  UIADD3 UR8, UPT, UPT, -UR5, URZ, URZ ;  /* 0x000000ff05087290 */ /* 0x000fe4000fffe1ff */
[----:B------:R-:W-:Y:S01]  /*62f0*/  UIADD3 UR10, UPT, UPT, -UR11, URZ, URZ ;  /* 0x000000ff0b0a7290 */ /* 0x000fe2000fffe1ff */
[----:B------:R-:W-:Y:S01]  /*6300*/  @!UP0 UMOV UR4, UR9 ;  /* 0x0000000900048c82 */ /* 0x000fe20008000000 */
[----:B------:R-:W-:Y:S02]  /*6310*/  UIADD3 UR9, UPT, UPT, -UR6, URZ, URZ ;  /* 0x000000ff06097290 */ /* 0x000fe4000fffe1ff */
[----:B------:R-:W-:Y:S02]  /*6320*/  @!UP0 USHF.R.U32.HI UR4, URZ, UR41, UR4 ;  /* 0x00000029ff048299 */ /* 0x000fe40008011604 */
[----:B------:R-:W-:Y:S02]  /*6330*/  UIMAD UR10, UR42, UR10, UR6 ;  /* 0x0000000a2a0a72a4 */ /* 0x000fe4000f8e0206 */
[----:B------:R-:W-:Y:S04]  /*6340*/  @!UP0 USEL UR4, UR5, UR4, !UP2 ;  /* 0x0000000405048287 */ /* 0x000fe8000d000000 */
[----:B------:R-:W-:Y:S02]  /*6350*/  @!UP0 UIMAD UR10, UR7, UR10, UR4 ;  /* 0x0000000a070a82a4 */ /* 0x000fe4000f8e0204 */
[----:B------:R-:W-:Y:S02]  /*6360*/  @!UP0 UIADD3 UR11, UPT, UPT, UR11, -UR4, URZ ;  /* 0x800000040b0b8290 */ /* 0x000fe4000fffe0ff */
[----:B------:R-:W-:Y:S02]  /*6370*/  UIMAD UR7, UR43, UR8, UR38 ;  /* 0x000000082b0772a4 */ /* 0x000fe4000f8e0226 */
[----:B------:R-:W-:Y:S02]  /*6380*/  @!UP0 UIMAD UR6, UR11, UR42, UR5 ;  /* 0x0000002a0b0682a4 */ /* 0x000fe4000f8e0205 */
[----:B------:R-:W-:Y:S01]  /*6390*/  UIMAD UR4, UR58, UR9, UR37 ;  /* 0x000000093a0472a4 */ /* 0x000fe2000f8e0225 */
[----:B------:R-:W-:Y:S02]  /*63a0*/  @!UP0 UMOV UR5, UR10 ;  /* 0x0000000a00058c82 */ /* 0x000fe40008000000 */
[----:B------:R-:W-:Y:S02]  /*63b0*/  UIMAD UR38, UR5, UR43, UR7 ;  /* 0x0000002b052672a4 */ /* 0x000fe4000f8e0207 */
[----:B------:R-:W-:Y:S11]  /*63c0*/  UIMAD UR37, UR6, UR58, UR4 ;  /* 0x0000003a062572a4 */ /* 0x000ff6000f8e0204 */
[----:B------:R-:W-:Y:S01]  /*63d0*/  @!UPT UIADD3 URZ, UPT, UPT, URZ, URZ, URZ ;  /* 0x000000fffffff290 */ /* 0x000fe2000fffe0ff */
.L_x_105:
[----:B------:R-:W-:Y:S01]  /*63e0*/  UISETP.NE.AND UP0, UPT, UR39, 0x1, UPT ;  /* 0x000000012700788c */ /* 0x000fe2000bf05270 */
[----:B------:R-:W-:Y:S01]  /*63f0*/  R2UR UR11, R80 ;  /* 0x00000000500b72ca */ /* 0x000fe200000e0000 */
[----:B------:R-:W-:Y:S01]  /*6400*/  USHF.L.U32 UR46, UR20, 0x6, URZ ;  /* 0x00000006142e7899 */ /* 0x000fe200080006ff */
[----:B------:R-:W-:Y:S01]  /*6410*/  IADD3 R72, PT, PT, R72, 0x1, RZ ;  /* 0x0000000148487810 */ /* 0x000fe20007ffe0ff */
[----:B------:R-:W-:Y:S07]  /*6420*/  USHF.L.U32 UR45, UR21, 0x6, URZ ;  /* 0x00000006152d7899 */ /* 0x000fee00080006ff */
[----:B------:R-:W2:Y:S01]  /*6430*/  @!UP0 LDCU.128 UR12, c[0x0][0xb10] ;  /* 0x00016200ff0c87ac */ /* 0x000ea20008000c00 */
[----:B------:R-:W4:Y:S01]  /*6440*/  @!UP0 LDCU UR5, c[0x0][0xb0c] ;  /* 0x00016180ff0587ac */ /* 0x000f220008000800 */
[----:B------:R-:W3:Y:S01]  /*6450*/  @!UP0 LDCU UR10, c[0x0][0xb20] ;  /* 0x00016400ff0a87ac */ /* 0x000ee20008000800 */
[----:B--2---:R-:W-:Y:S02]  /*6460*/  UIMAD.WIDE.U32 UR8, UR38, UR12, URZ ;  /* 0x0000000c260872a5 */ /* 0x004fe4000f8e00ff */
[----:B------:R-:W-:Y:S02]  /*6470*/  UIMAD.WIDE.U32 UR6, UR37, UR15, URZ ;  /* 0x0000000f250672a5 */ /* 0x000fe4000f8e00ff */
[----:B------:R-:W-:Y:S03]  /*6480*/  @!UP0 UISETP.NE.AND UP1, UPT, UR14, 0x1, UPT ;  /* 0x000000010e00888c */ /* 0x000fe6000bf25270 */
[----:B------:R-:W-:Y:S01]  /*6490*/  @!UP0 UMOV UR4, UR9 ;  /* 0x0000000900048c82 */ /* 0x000fe20008000000 */
[----:B----4-:R-:W-:Y:S02]  /*64a0*/  @!UP0 UISETP.NE.AND UP2, UPT, UR5, 0x1, UPT ;  /* 0x000000010500888c */ /* 0x010fe4000bf45270 */
[----:B------:R-:W-:Y:S01]  /*64b0*/  @!UP0 USHF.R.U32.HI UR4, URZ, UR13, UR4 ;  /* 0x0000000dff048299 */ /* 0x000fe20008011604 */
[----:B------:R-:W-:Y:S02]  /*64c0*/  @!UP0 UMOV UR6, UR7 ;  /* 0x0000000700068c82 */ /* 0x000fe40008000000 */
[----:B---3--:R-:W-:Y:S02]  /*64d0*/  @!UP0 USHF.R.U32.HI UR6, URZ, UR10, UR6 ;  /* 0x0000000aff068299 */ /* 0x008fe40008011606 */
[----:B------:R-:W-:Y:S02]  /*64e0*/  @!UP0 USEL UR7, UR38, UR4, !UP2 ;  /* 0x0000000426078287 */ /* 0x000fe4000d000000 */
[----:B------:R-:W-:Y:S04]  /*64f0*/  @!UP0 USEL UR6, UR37, UR6, !UP1 ;  /* 0x0000000625068287 */ /* 0x000fe8000c800000 */
[----:B------:R-:W-:Y:S02]  /*6500*/  @!UP0 UIADD3 UR4, UPT, UPT, -UR7, UR6, URZ ;  /* 0x0000000607048290 */ /* 0x000fe4000fffe1ff */
[----:B------:R-:W-:Y:S02]  /*6510*/  @!UP0 UIADD3 UR6, UPT, UPT, UR7, -UR6, URZ ;  /* 0x8000000607068290 */ /* 0x000fe4000fffe0ff */
[----:B------:R-:W-:Y:S02]  /*6520*/  @!UP0 UIMAD UR38, UR4, UR5, UR38 ;  /* 0x00000005042682a4 */ /* 0x000fe4000f8e0226 */
[----:B------:R-:W-:Y:S02]  /*6530*/  @!UP0 UIMAD UR37, UR6, UR14, UR37 ;  /* 0x0000000e062582a4 */ /* 0x000fe4000f8e0225 */
[----:B------:R-:W-:Y:S09]  /*6540*/  ULOP3.LUT UP0, URZ, UR11, 0x1b0, URZ, 0xc0, !UPT ;  /* 0x000001b00bff7892 */ /* 0x000ff2000f80c0ff */
[----:B------:R-:W-:Y:S05]  /*6550*/  BRA.U !UP0, `(.L_x_106) ;  /* 0x00000001087c7547 */ /* 0x000fea000b800000 */
[----:B------:R-:W2:Y:S01]  /*6560*/  LDCU.64 UR8, c[0x4][0x80] ;  /* 0x01001000ff0877ac */ /* 0x000ea20008000a00 */
[----:B------:R-:W-:Y:S01]  /*6570*/  MOV R2, 0x0 ;  /* 0x0000000000027802 */ /* 0x000fe20000000f00 */
[----:B------:R-:W-:Y:S02]  /*6580*/  HFMA2 R12, -RZ, RZ, 0, 5.9604644775390625e-08 ;  /* 0x00000001ff0c7431 */ /* 0x000fe400000001ff */
[----:B------:R-:W-:Y:S01]  /*6590*/  IMAD.MOV.U32 R8, RZ, RZ, 0x70 ;  /* 0x00000070ff087424 */ /* 0x000fe200078e00ff */
[----:B------:R3:W4:Y:S01]  /*65a0*/  LDC.64 R14, c[0x4][R2] ;  /* 0x01000000020e7b82 */ /* 0x0007220000000a00 */
[----:B------:R-:W1:Y:S01]  /*65b0*/  LDCU.64 UR6, c[0x4][0x88] ;  /* 0x01001100ff0677ac */ /* 0x000e620008000a00 */
[----:B------:R-:W-:Y:S01]  /*65c0*/  IMAD.MOV.U32 R13, RZ, RZ, RZ ;  /* 0x000000ffff0d7224 */ /* 0x000fe200078e00ff */
[----:B------:R-:W1:Y:S01]  /*65d0*/  LDCU.64 UR4, c[0x4][0x8] ;  /* 0x01000100ff0477ac */ /* 0x000e620008000a00 */
[----:B--2---:R-:W-:Y:S01]  /*65e0*/  MOV R5, UR9 ;  /* 0x0000000900057c02 */ /* 0x004fe20008000f00 */
[----:B------:R-:W-:Y:S01]  /*65f0*/  IMAD.U32 R4, RZ, RZ, UR8 ;  /* 0x00000008ff047e24 */ /* 0x000fe2000f8e00ff */
[----:B-1----:R-:W-:Y:S01]  /*6600*/  MOV R7, UR7 ;  /* 0x0000000700077c02 */ /* 0x002fe20008000f00 */
[----:B------:R-:W-:Y:S01]  /*6610*/  IMAD.U32 R6, RZ, RZ, UR6 ;  /* 0x00000006ff067e24 */ /* 0x000fe2000f8e00ff */
[----:B------:R-:W-:Y:S01]  /*6620*/  MOV R11, UR5 ;  /* 0x00000005000b7c02 */ /* 0x000fe20008000f00 */
[----:B------:R-:W-:Y:S02]  /*6630*/  IMAD.U32 R10, RZ, RZ, UR4 ;  /* 0x00000004ff0a7e24 */ /* 0x000fe4000f8e00ff */
[----:B------:R-:W-:Y:S07]  /*6640*/  LEPC R20, `(.L_x_107) ;  /* 0x000000001014794e */ /* 0x000fee0000000000 */
[----:B---345:R-:W-:Y:S05]  /*6650*/  CALL.ABS.NOINC R14 ;  /* 0x000000000e007343 */ /* 0x038fea0003c00000 */
.L_x_107:
[----:B------:R-:W1:Y:S01]  /*6660*/  LDCU.64 UR8, c[0x4][0x80] ;  /* 0x01001000ff0877ac */ /* 0x000e620008000a00 */
[----:B------:R-:W2:Y:S01]  /*6670*/  LDC.64 R2, c[0x4][R2] ;  /* 0x0100000002027b82 */ /* 0x000ea20000000a00 */
[----:B------:R-:W-:Y:S02]  /*6680*/  HFMA2 R12, -RZ, RZ, 0, 5.9604644775390625e-08 ;  /* 0x00000001ff0c7431 */ /* 0x000fe400000001ff */
[----:B------:R-:W-:Y:S02]  /*6690*/  IMAD.MOV.U32 R8, RZ, RZ, 0x70 ;  /* 0x00000070ff087424 */ /* 0x000fe400078e00ff */
[----:B------:R-:W-:Y:S01]  /*66a0*/  IMAD.MOV.U32 R13, RZ, RZ, RZ ;  /* 0x000000ffff0d7224 */ /* 0x000fe200078e00ff */
[----:B------:R-:W3:Y:S01]  /*66b0*/  LDCU.64 UR6, c[0x4][0x88] ;  /* 0x01001100ff0677ac */ /* 0x000ee20008000a00 */
[----:B------:R-:W4:Y:S01]  /*66c0*/  LDCU.64 UR4, c[0x4][0x8] ;  /* 0x01000100ff0477ac */ /* 0x000f220008000a00 */
[----:B-1----:R-:W-:Y:S02]  /*66d0*/  MOV R4, UR8 ;  /* 0x0000000800047c02 */ /* 0x002fe40008000f00 */
[----:B------:R-:W-:Y:S02]  /*66e0*/  MOV R5, UR9 ;  /* 0x0000000900057c02 */ /* 0x000fe40008000f00 */
[----:B---3--:R-:W-:Y:S01]  /*66f0*/  MOV R7, UR7 ;  /* 0x0000000700077c02 */ /* 0x008fe20008000f00 */
[----:B------:R-:W-:Y:S01]  /*6700*/  IMAD.U32 R6, RZ, RZ, UR6 ;  /* 0x00000006ff067e24 */ /* 0x000fe2000f8e00ff */
[----:B----4-:R-:W-:Y:S01]  /*6710*/  MOV R11, UR5 ;  /* 0x00000005000b7c02 */ /* 0x010fe20008000f00 */
[----:B------:R-:W-:Y:S02]  /*6720*/  IMAD.U32 R10, RZ, RZ, UR4 ;  /* 0x00000004ff0a7e24 */ /* 0x000fe4000f8e00ff */
[----:B------:R-:W-:Y:S07]  /*6730*/  LEPC R20, `(.L_x_106) ;  /* 0x000000001014794e */ /* 0x000fee0000000000 */
[----:B--2---:R-:W-:Y:S05]  /*6740*/  CALL.ABS.NOINC R2 ;  /* 0x0000000002007343 */ /* 0x004fea0003c00000 */
.L_x_106:
[----:B------:R-:W-:Y:S02]  /*6750*/  ISETP.NE.U32.AND P0, PT, RZ, UR54, PT ;  /* 0x00000036ff007c0c */ /* 0x000fe4000bf05070 */
[C---:B------:R-:W-:Y:S02]  /*6760*/  ISETP.NE.U32.AND P1, PT, R66.reuse, RZ, PT ;  /* 0x000000ff4200720c */ /* 0x040fe40003f25070 */
[----:B------:R-:W-:Y:S02]  /*6770*/  ISETP.NE.U32.AND P4, PT, R66, RZ, PT ;  /* 0x000000ff4200720c */ /* 0x000fe40003f85070 */
[----:B------:R-:W-:Y:S02]  /*6780*/  ISETP.NE.AND.EX P0, PT, RZ, UR55, PT, P0 ;  /* 0x00000037ff007c0c */ /* 0x000fe4000bf05300 */
[C---:B------:R-:W-:Y:S02]  /*6790*/  ISETP.NE.AND.EX P1, PT, R67.reuse, RZ, PT, P1 ;  /* 0x000000ff4300720c */ /* 0x040fe40003f25310 */
[----:B------:R-:W-:Y:S02]  /*67a0*/  ISETP.NE.AND.EX P4, PT, R67, RZ, P0, P4 ;  /* 0x000000ff4300720c */ /* 0x000fe40000785340 */
[----:B------:R-:W-:Y:S02]  /*67b0*/  ISETP.NE.U32.AND P5, PT, R62, RZ, PT ;  /* 0x000000ff3e00720c */ /* 0x000fe40003fa5070 */
[----:B------:R-:W-:Y:S02]  /*67c0*/  ISETP.NE.U32.AND P3, PT, RZ, UR54, PT ;  /* 0x00000036ff007c0c */ /* 0x000fe4000bf65070 */
[----:B------:R-:W-:Y:S02]  /*67d0*/  PLOP3.LUT P2, PT, PT, PT, PT, 0x8, 0x80 ;  /* 0x000000000080781c */ /* 0x000fe40003f4e170 */
[----:B------:R-:W-:Y:S02]  /*67e0*/  ISETP.NE.AND.EX P5, PT, R63, RZ, PT, P5 ;  /* 0x000000ff3f00720c */ /* 0x000fe40003fa5350 */
[----:B------:R-:W-:Y:S03]  /*67f0*/  ISETP.NE.AND.EX P3, PT, RZ, UR55, PT, P3 ;  /* 0x00000037ff007c0c */ /* 0x000fe6000bf65330 */
[----:B------:R-:W-:Y:S01]  /*6800*/  @!P4 PLOP3.LUT P2, PT, P1, PT, PT, 0x80, 0x8 ;  /* 0x000000000008c81c */ /* 0x000fe20000f4f070 */
[----:B------:R-:W-:Y:S01]  /*6810*/  @!UPT UIADD3 URZ, UPT, UPT, URZ, URZ, URZ ;  /* 0x000000fffffff290 */ /* 0x000fe2000fffe0ff */
[----:B------:R-:W-:Y:S11]  /*6820*/  @!P1 BRA `(.L_x_108) ;  /* 0x0000000000309947 */ /* 0x000ff60003800000 */
[----:B------:R-:W-:Y:S01]  /*6830*/  ISETP.NE.U32.AND P0, PT, R64, RZ, PT ;  /* 0x000000ff4000720c */ /* 0x000fe20003f05070 */
[----:B------:R-:W2:Y:S01]  /*6840*/  LDCU.64 UR4, c[0x0][0x358] ;  /* 0x00006b00ff0477ac */ /* 0x000ea20008000a00 */
[----:B------:R-:W-:Y:S02]  /*6850*/  IMAD.MOV.U32 R27, RZ, RZ, 0x1 ;  /* 0x00000001ff1b7424 */ /* 0x000fe400078e00ff */
[----:B------:R-:W-:Y:S11]  /*6860*/  ISETP.NE.AND.EX P0, PT, R65, RZ, PT, P0 ;  /* 0x000000ff4100720c */ /* 0x000ff60003f05300 */
[----:B------:R-:W-:Y:S02]  /*6870*/  @!UPT UIADD3 URZ, UPT, UPT, URZ, URZ, URZ ;  /* 0x000000fffffff290 */ /* 0x000fe4000fffe0ff */
[----:B------:R-:W3:Y:S01]  /*6880*/  @P0 LDC.64 R2, c[0x0][0x888] ;  /* 0x00022200ff020b82 */ /* 0x000ee20000000a00 */
[----:B-1----:R-:W-:Y:S04]  /*6890*/  @P0 IMAD R0, R66, UR36, RZ ;  /* 0x0000002442000c24 */ /* 0x002fe8000f8e02ff */
[----:B---3--:R-:W-:Y:S04]  /*68a0*/  @P0 IMAD.WIDE R2, R0, 0x4, R2 ;  /* 0x0000000400020825 */ /* 0x008fe800078e0202 */
[----:B------:R-:W-:Y:S01]  /*68b0*/  HFMA2 R0, -RZ, RZ, 0, 5.9604644775390625e-08 ;  /* 0x00000001ff007431 */ /* 0x000fe200000001ff */
[----:B--2--5:R2:W5:Y:S04]  /*68c0*/  @P0 LDG.E R26, desc[UR4][R2.64] ;  /* 0x00000004021a0981 */ /* 0x024568000c1e1900 */
[----:B------:R-:W-:Y:S01]  /*68d0*/  @!P0 PRMT R27, R0, 0x7610, R27 ;  /* 0x00007610001b8816 */ /* 0x000fe2000000001b */
[----:B--2---:R-:W3:Y:S06]  /*68e0*/  @!P0 LDC R26, c[0x0][0x880] ;  /* 0x00022000ff1a8b82 */ /* 0x004eec0000000800 */
.L_x_108:
[----:B------:R-:W-:Y:S05]  /*68f0*/  @!P5 BRA `(.L_x_109) ;  /* 0x000000000024d947 */ /* 0x000fea0003800000 */
[----:B------:R-:W-:Y:S01]  /*6900*/  ISETP.NE.U32.AND P0, PT, R60, RZ, PT ;  /* 0x000000ff3c00720c */ /* 0x000fe20003f05070 */
[----:B------:R-:W2:Y:S03]  /*6910*/  LDCU.64 UR4, c[0x0][0x358] ;  /* 0x00006b00ff0477ac */ /* 0x000ea60008000a00 */
[----:B------:R-:W-:Y:S11]  /*6920*/  ISETP.NE.AND.EX P0, PT, R61, RZ, PT, P0 ;  /* 0x000000ff3d00720c */ /* 0x000ff60003f05300 */
[----:B------:R-:W-:Y:S02]  /*6930*/  @!UPT UIADD3 URZ, UPT, UPT, URZ, URZ, URZ ;  /* 0x000000fffffff290 */ /* 0x000fe4000fffe0ff */
[----:B------:R-:W4:Y:S01]  /*6940*/  @P0 LDC.64 R2, c[0x0][0x8a8] ;  /* 0x00022a00ff020b82 */ /* 0x000f220000000a00 */
[----:B-1----:R-:W-:Y:S04]  /*6950*/  @P0 IMAD R0, R62, UR36, RZ ;  /* 0x000000243e000c24 */ /* 0x002fe8000f8e02ff */
[----:B----4-:R-:W-:Y:S05]  /*6960*/  @P0 IMAD.WIDE R2, R0, 0x4, R2 ;  /* 0x0000000400020825 */ /* 0x010fea00078e0202 */
[----:B--2--5:R2:W5:Y:S02]  /*6970*/  @P0 LDG.E R24, desc[UR4][R2.64] ;  /* 0x0000000402180981 */ /* 0x024564000c1e1900 */
[----:B--2---:R-:W4:Y:S02]  /*6980*/  @!P0 LDC R24, c[0x0][0x8a0] ;  /* 0x00022800ff188b82 */ /* 0x004f240000000800 */
.L_x_109:
[----:B---3-5:R-:W-:Y:S01]  /*6990*/  FSETP.NEU.AND P0, PT, R26, RZ, PT ;  /* 0x000000ff1a00720b */ /* 0x028fe20003f0d000 */
[----:B------:R-:W-:Y:S01]  /*69a0*/  ULOP3.LUT UR4, UR52, 0x1, URZ, 0x3c, !UPT ;  /* 0x0000000134047892 */ /* 0x000fe2000f8e3cff */
[----:B------:R-:W-:Y:S01]  /*69b0*/  SEL R5, RZ, 0xffffffff, P3 ;  /* 0xffffffffff057807 */ /* 0x000fe20001800000 */
[----:B------:R-:W-:Y:S01]  /*69c0*/  IMAD.U32 R89, RZ, RZ, UR48 ;  /* 0x00000030ff597e24 */ /* 0x000fe2000f8e00ff */
[----:B------:R-:W-:Y:S01]  /*69d0*/  @!P4 LOP3.LUT P3, RZ, R27, 0xff, RZ, 0xc0, !PT ;  /* 0x000000ff1bffc812 */ /* 0x000fe2000786c0ff */
[----:B------:R-:W-:Y:S01]  /*69e0*/  IMAD.SHL.U32 R84, R74, 0x10, RZ ;  /* 0x000000104a547824 */ /* 0x000fe200078e00ff */
[----:B------:R-:W-:Y:S01]  /*69f0*/  @!P4 SEL R2, RZ, 0xffffffff, P0 ;  /* 0xffffffffff02c807 */ /* 0x000fe20000000000 */
[----:B------:R-:W-:Y:S01]  /*6a00*/  IMAD.U32 R92, RZ, RZ, UR4 ;  /* 0x00000004ff5c7e24 */ /* 0x000fe2000f8e00ff */
[----:B------:R-:W-:Y:S01]  /*6a10*/  LEA R82, R22, UR49, 0x3 ;  /* 0x0000003116527c11 */ /* 0x000fe2000f8e18ff */
[----:B------:R-:W-:Y:S01]  /*6a20*/  IMAD.SHL.U32 R89, R89, 0x2000, RZ ;  /* 0x0000200059597824 */ /* 0x000fe200078e00ff */
[----:B------:R-:W-:Y:S01]  /*6a30*/  @P2 SEL R2, R5, R2, !P3 ;  /* 0x0000000205022207 */ /* 0x000fe20005800000 */
[----:B------:R-:W-:Y:S01]  /*6a40*/  IMAD.SHL.U32 R83, R73, 0x10, RZ ;  /* 0x0000001049537824 */ /* 0x000fe200078e00ff */
[----:B------:R-:W-:Y:S01]  /*6a50*/  SHF.L.U32 R3, R76, 0x1f, RZ ;  /* 0x0000001f4c037819 */ /* 0x000fe200000006ff */
[----:B------:R-:W-:Y:S01]  /*6a60*/  IMAD.IADD R87, R78, 0x1, R89 ;  /* 0x000000014e577824 */ /* 0x000fe200078e0259 */
[----:B------:R-:W-:Y:S01]  /*6a70*/  @!P4 LOP3.LUT R2, R2, 0x1, RZ, 0xc0, !PT ;  /* 0x000000010202c812 */ /* 0x000fe200078ec0ff */
[----:B------:R-:W-:Y:S01]  /*6a80*/  BSSY B1, `(.L_x_110) ;  /* 0x0000038000017945 */ /* 0x000fe20003800000 */
[----:B------:R-:W-:Y:S01]  /*6a90*/  IMAD.MOV.U32 R90, RZ, RZ, 0x1 ;  /* 0x00000001ff5a7424 */ /* 0x000fe200078e00ff */
[----:B------:R-:W-:Y:S02]  /*6aa0*/  CS2R R58, SRZ ;  /* 0x00000000003a7805 */ /* 0x000fe4000001ff00 */
[----:B------:R-:W-:Y:S01]  /*6ab0*/  ISETP.NE.U32.OR P5, PT, R2, 0x1, P4 ;  /* 0x000000010200780c */ /* 0x000fe200027a5470 */
[----:B------:R-:W-:Y:S01]  /*6ac0*/  IMAD.U32 R2, RZ, RZ, UR48 ;  /* 0x00000030ff027e24 */ /* 0x000fe2000f8e00ff */
[----:B------:R-:W-:Y:S01]  /*6ad0*/  LOP3.LUT P4, R71, R27, 0xff, RZ, 0xc0, !PT ;  /* 0x000000ff1b477812 */ /* 0x000fe2000788c0ff */
[----:B------:R-:W-:Y:S01]  /*6ae0*/  IMAD.IADD R88, R87, 0x1, R84 ;  /* 0x0000000157587824 */ /* 0x000fe200078e0254 */
[----:B------:R-:W-:Y:S01]  /*6af0*/  P2R R81, PR, RZ, 0x20 ;  /* 0x00000020ff517803 */ /* 0x000fe20000000000 */
[----:B------:R-:W-:Y:S01]  /*6b00*/  IMAD R25, R22, 0x20, R23 ;  /* 0x0000002016197824 */ /* 0x000fe200078e0217 */
[----:B-1----:R-:W-:Y:S01]  /*6b10*/  LEA R0, R2, UR49, 0x3 ;  /* 0x0000003102007c11 */ /* 0x002fe2000f8e18ff */
[----:B------:R-:W-:Y:S01]  /*6b20*/  IMAD.U32 R91, RZ, RZ, UR48 ;  /* 0x00000030ff5b7e24 */ /* 0x000fe2000f8e00ff */
[----:B------:R-:W-:Y:S02]  /*6b30*/  SEL R2, RZ, 0xffffffff, P0 ;  /* 0xffffffffff027807 */ /* 0x000fe40000000000 */
[----:B------:R-:W-:Y:S02]  /*6b40*/  CS2R R56, SRZ ;  /* 0x0000000000387805 */ /* 0x000fe4000001ff00 */
[----:B------:R-:W-:Y:S02]  /*6b50*/  CS2R R54, SRZ ;  /* 0x0000000000367805 */ /* 0x000fe4000001ff00 */
[----:B------:R-:W-:Y:S02]  /*6b60*/  CS2R R52, SRZ ;  /* 0x0000000000347805 */ /* 0x000fe4000001ff00 */
[----:B------:R-:W-:Y:S02]  /*6b70*/  @P1 SEL R2, R5, R2, !P4 ;  /* 0x0000000205021207 */ /* 0x000fe40006000000 */
[----:B------:R-:W-:Y:S02]  /*6b80*/  CS2R R50, SRZ ;  /* 0x0000000000327805 */ /* 0x000fe4000001ff00 */
[----:B------:R-:W-:Y:S02]  /*6b90*/  @P5 SHF.L.U32 R7, R92, 0x1f, RZ ;  /* 0x0000001f5c075819 */ /* 0x000fe400000006ff */
[----:B------:R-:W-:Y:S02]  /*6ba0*/  CS2R R48, SRZ ;  /* 0x0000000000307805 */ /* 0x000fe4000001ff00 */
[----:B------:R-:W-:Y:S02]  /*6bb0*/  LOP3.LUT R2, R2, 0x1, RZ, 0xc0, !PT ;  /* 0x0000000102027812 */ /* 0x000fe400078ec0ff */
[----:B------:R-:W-:Y:S01]  /*6bc0*/  CS2R R46, SRZ ;  /* 0x00000000002e7805 */ /* 0x000fe2000001ff00 */
[----:B------:R-:W1:Y:S01]  /*6bd0*/  @P5 SYNCS.PHASECHK.TRANS64.TRYWAIT P3, [R0+URZ+0x80], R7 ;  /* 0x00008007000055a7 */ /* 0x000e6200080611ff */
[----:B------:R-:W-:Y:S02]  /*6be0*/  CS2R R44, SRZ ;  /* 0x00000000002c7805 */ /* 0x000fe4000001ff00 */
[----:B------:R-:W-:Y:S01]  /*6bf0*/  ISETP.NE.U32.AND P0, PT, R2, 0x1, PT ;  /* 0x000000010200780c */ /* 0x000fe20003f05070 */
[----:B------:R-:W-:Y:S02]  /*6c00*/  IMAD.IADD R86, R87, 0x1, R83 ;  /* 0x0000000157567824 */ /* 0x000fe400078e0253 */
[----:B------:R-:W-:Y:S01]  /*6c10*/  IMAD.IADD R85, R77, 0x1, R88 ;  /* 0x000000014d557824 */ /* 0x000fe200078e0258 */
[----:B------:R-:W-:Y:S01]  /*6c20*/  P2R R93, PR, RZ, 0x1 ;  /* 0x00000001ff5d7803 */ /* 0x000fe20000000000 */
[----:B------:R2:W3:Y:S01]  /*6c30*/  SYNCS.PHASECHK.TRANS64.TRYWAIT P2, [R82+URZ+0xe0], R3 ;  /* 0x0000e003520075a7 */ /* 0x0004e200080411ff */
[----:B-1----:R-:W-:Y:S01]  /*6c40*/  @P5 SEL R90, RZ, 0x1, !P3 ;  /* 0x00000001ff5a5807 */ /* 0x002fe20005800000 */
[----:B--2---:R-:W-:Y:S06]  /*6c50*/  @!P5 BRA `(.L_x_111) ;  /* 0x000000000068d947 */ /* 0x004fec0003800000 */
[----:B------:R-:W-:Y:S01]  /*6c60*/  ISETP.NE.AND P0, PT, R90, RZ, PT ;  /* 0x000000ff5a00720c */ /* 0x000fe20003f05270 */
[----:B------:R-:W-:Y:S01]  /*6c70*/  BSSY B0, `(.L_x_112) ;  /* 0x000000d000007945 */ /* 0x000fe20003800000 */
[----:B------:R-:W-:Y:S02]  /*6c80*/  CS2R R46, SRZ ;  /* 0x00000000002e7805 */ /* 0x000fe4000001ff00 */
[----:B------:R-:W-:Y:S02]  /*6c90*/  CS2R R44, SRZ ;  /* 0x00000000002c7805 */ /* 0x000fe4000001ff00 */
[----:B------:R-:W-:Y:S02]  /*6ca0*/  CS2R R50, SRZ ;  /* 0x0000000000327805 */ /* 0x000fe4000001ff00 */
[----:B------:R-:W-:Y:S02]  /*6cb0*/  CS2R R48, SRZ ;  /* 0x0000000000307805 */ /* 0x000fe4000001ff00 */
[----:B------:R-:W-:Y:S02]  /*6cc0*/  CS2R R54, SRZ ;  /* 0x0000000000367805 */ /* 0x000fe4000001ff00 */
[----:B------:R-:W-:Y:S02]  /*6cd0*/  CS2R R52, SRZ ;  /* 0x0000000000347805 */ /* 0x000fe4000001ff00 */
[----:B------:R-:W-:Y:S02]  /*6ce0*/  CS2R R58, SRZ ;  /* 0x00000000003a7805 */ /* 0x000fe4000001ff00 */
[----:B------:R-:W-:Y:S01]  /*6cf0*/  CS2R R56, SRZ ;  /* 0x0000000000387805 */ /* 0x000fe2000001ff00 */
[----:B------:R-:W-:Y:S06]  /*6d00*/  @P0 BRA `(.L_x_113) ;  /* 0x00000000000c0947 */ /* 0x000fec0003800000 */
[----:B------:R-:W-:Y:S04]  /*6d10*/  SHF.L.U32 R5, R92, 0x1f, RZ ;  /* 0x0000001f5c057819 */ /* 0x000fe800000006ff */
[----:B------:R-:W1:Y:S02]  /*6d20*/  SYNCS.PHASECHK.TRANS64.TRYWAIT P0, [R0+URZ+0x80], R5 ;  /* 0x00008005000075a7 */ /* 0x000e6400080011ff */
[----:B-1----:R-:W-:Y:S05]  /*6d30*/  @!P0 BRA `(.L_x_114) ;  /* 0x0000001c00c08947 */ /* 0x002fea0003800000 */
.L_x_113:
[----:B------:R-:W-:Y:S05]  /*6d40*/  BSYNC B0 ;  /* 0x0000000000007941 */ /* 0x000fea0003800000 */
.L_x_112:
[----:B------:R-:W-:Y:S01]  /*6d50*/  ISETP.NE.AND P0, PT, R93, RZ, PT ;  /* 0x000000ff5d00720c */ /* 0x000fe20003f05270 */
[----:B------:R-:W-:Y:S04]  /*6d60*/  UIADD3 UR4, UPT, UPT, UR48, 0x1, URZ ;  /* 0x0000000130047890 */ /* 0x000fe8000fffe0ff */
[----:B------:R-:W-:Y:S04]  /*6d70*/  UISETP.NE.AND UP0, UPT, UR4, 0x3, UPT ;  /* 0x000000030400788c */ /* 0x000fe8000bf05270 */
[----:B------:R-:W-:Y:S02]  /*6d80*/  USEL UR5, URZ, 0x1, UP0 ;  /* 0x00000001ff057887 */ /* 0x000fe40008000000 */
[----:B------:R-:W-:Y:S02]  /*6d90*/  USEL UR4, UR4, URZ, UP0 ;  /* 0x000000ff04047287 */ /* 0x000fe40008000000 */
[----:B------:R2:W1:Y:S02]  /*6da0*/  @P0 LDS.128 R44, [R87] ;  /* 0x00000000572c0984 */ /* 0x0004640000000c00 */
[----:B------:R-:W-:Y:S02]  /*6db0*/  LOP3.LUT R92, R92, UR5, RZ, 0x3c, !PT ;  /* 0x000000055c5c7c12 */ /* 0x000fe4000f8e3cff */
[----:B------:R2:W1:Y:S01]  /*6dc0*/  @P0 LDS.128 R48, [R88+0x10] ;  /* 0x0000100058300984 */ /* 0x0004620000000c00 */
[----:B------:R-:W-:Y:S03]  /*6dd0*/  IMAD.U32 R91, RZ, RZ, UR4 ;  /* 0x00000004ff5b7e24 */ /* 0x000fe6000f8e00ff */
[----:B------:R2:W1:Y:S04]  /*6de0*/  @P0 LDS.128 R52, [R86+0x20] ;  /* 0x0000200056340984 */ /* 0x0004680000000c00 */
[----:B------:R2:W1:Y:S02]  /*6df0*/  @P0 LDS.128 R56, [R85+0x10] ;  /* 0x0000100055380984 */ /* 0x0004640000000c00 */
.L_x_111:
[----:B------:R-:W-:Y:S05]  /*6e00*/  BSYNC B1 ;  /* 0x0000000000017941 */ /* 0x000fea0003800000 */
.L_x_110:
[----:B-1----:R-:W-:Y:S04]  /*6e10*/  SHF.R.U32.HI R5, RZ, 0x15, R25 ;  /* 0x00000015ff057819 */ /* 0x002fe80000011619 */
[----:B------:R-:W-:Y:S01]  /*6e20*/  LOP3.LUT P0, RZ, R5, 0x3, R68, 0x48, !PT ;  /* 0x0000000305ff7812 */ /* 0x000fe20007804844 */
[----:B------:R-:W-:Y:S01]  /*6e30*/  @!UPT UIADD3 URZ, UPT, UPT, URZ, URZ, URZ ;  /* 0x000000fffffff290 */ /* 0x000fe2000fffe0ff */
[----:B---3--:R-:W-:Y:S11]  /*6e40*/  @P2 BRA `(.L_x_115) ;  /* 0x0000000000082947 */ /* 0x008ff60003800000 */
[----:B------:R-:W1:Y:S02]  /*6e50*/  SYNCS.PHASECHK.TRANS64.TRYWAIT P1, [R82+URZ+0xe0], R3 ;  /* 0x0000e003520075a7 */ /* 0x000e6400080211ff */
[----:B-1----:R-:W-:Y:S05]  /*6e60*/  @!P1 BRA `(.L_x_116) ;  /* 0x0000001c00889947 */ /* 0x002fea0003800000 */
.L_x_115:
[----:B------:R-:W-:Y:S05]  /*6e70*/  @!P0 BRA `(.L_x_117) ;  /* 0x0000000000408947 */ /* 0x000fea0003800000 */
[----:B------:R-:W3:Y:S01]  /*6e80*/  LDCU.64 UR8, c[0x4][0x70] ;  /* 0x01000e00ff0877ac */ /* 0x000ee20008000a00 */
[----:B-1----:R-:W-:Y:S01]  /*6e90*/  MOV R3, 0x0 ;  /* 0x0000000000037802 */ /* 0x002fe20000000f00 */
[----:B------:R-:W-:Y:S02]  /*6ea0*/  HFMA2 R12, -RZ, RZ, 0, 5.9604644775390625e-08 ;  /* 0x00000001ff0c7431 */ /* 0x000fe400000001ff */
[----:B------:R-:W-:Y:S02]  /*6eb0*/  IMAD.MOV.U32 R8, RZ, RZ, 0x192 ;  /* 0x00000192ff087424 */ /* 0x000fe400078e00ff */
[----:B------:R-:W-:Y:S01]  /*6ec0*/  IMAD.MOV.U32 R13, RZ, RZ, RZ ;  /* 0x000000ffff0d7224 */ /* 0x000fe200078e00ff */
[----:B------:R-:W1:Y:S01]  /*6ed0*/  LDCU.64 UR6, c[0x4][0x78] ;  /* 0x01000f00ff0677ac */ /* 0x000e620008000a00 */
[----:B------:R-:W2:Y:S01]  /*6ee0*/  LDC.64 R2, c[0x4][R3] ;  /* 0x0100000003027b82 */ /* 0x000ea20000000a00 */
[----:B------:R-:W5:Y:S01]  /*6ef0*/  LDCU.64 UR4, c[0x4][0x10] ;  /* 0x01000200ff0477ac */ /* 0x000f620008000a00 */
[----:B---3--:R-:W-:Y:S01]  /*6f00*/  MOV R5, UR9 ;  /* 0x0000000900057c02 */ /* 0x008fe20008000f00 */
[----:B------:R-:W-:Y:S01]  /*6f10*/  IMAD.U32 R4, RZ, RZ, UR8 ;  /* 0x00000008ff047e24 */ /* 0x000fe2000f8e00ff */
[----:B-1----:R-:W-:Y:S01]  /*6f20*/  MOV R7, UR7 ;  /* 0x0000000700077c02 */ /* 0x002fe20008000f00 */
[----:B------:R-:W-:Y:S01]  /*6f30*/  IMAD.U32 R6, RZ, RZ, UR6 ;  /* 0x00000006ff067e24 */ /* 0x000fe2000f8e00ff */
[----:B-----5:R-:W-:Y:S01]  /*6f40*/  MOV R11, UR5 ;  /* 0x00000005000b7c02 */ /* 0x020fe20008000f00 */
[----:B------:R-:W-:Y:S02]  /*6f50*/  IMAD.U32 R10, RZ, RZ, UR4 ;  /* 0x00000004ff0a7e24 */ /* 0x000fe4000f8e00ff */
[----:B------:R-:W-:Y:S07]  /*6f60*/  LEPC R20, `(.L_x_117) ;  /* 0x000000001014794e */ /* 0x000fee0000000000 */
[----:B--2-4-:R-:W-:Y:S05]  /*6f70*/  CALL.ABS.NOINC R2 ;  /* 0x0000000002007343 */ /* 0x014fea0003c00000 */
.L_x_117:
[----:B------:R-:W-:Y:S05]  /*6f80*/  WARPSYNC.ALL ;  /* 0x0000000000007948 */ /* 0x000fea0003800000 */
[----:B------:R-:W-:Y:S01]  /*6f90*/  R2UR UR4, R25 ;  /* 0x00000000190472ca */ /* 0x000fe200000e0000 */
[----:B------:R-:W-:Y:S01]  /*6fa0*/  BSSY.RECONVERGENT B0, `(.L_x_118) ;  /* 0x000003d000007945 */ /* 0x000fe20003800200 */
[----:B------:R-:W-:Y:S11]  /*6fb0*/  ISETP.NE.AND P0, PT, R79, RZ, PT ;  /* 0x000000ff4f00720c */ /* 0x000ff60003f05270 */
[----:B------:R-:W1:Y:S02]  /*6fc0*/  LDTM.x16 R4, tmem[UR4] ;  /* 0x00000004000479ee */ /* 0x000e640008240000 */
[C---:B-1--4-:R-:W-:Y:S01]  /*6fd0*/  FMUL R3, R24.reuse, R4 ;  /* 0x0000000418037220 */ /* 0x052fe20000400000 */
[C---:B------:R-:W-:Y:S01]  /*6fe0*/  FMUL R0, R24.reuse, R5 ;  /* 0x0000000518007220 */ /* 0x040fe20000400000 */
[C---:B------:R-:W-:Y:S01]  /*6ff0*/  FMUL R5, R24.reuse, R6 ;  /* 0x0000000618057220 */ /* 0x040fe20000400000 */
[----:B------:R-:W-:Y:S01]  /*7000*/  FMUL R2, R24, R7 ;  /* 0x0000000718027220 */ /* 0x000fe20000400000 */
[----:B------:R-:W-:Y:S01]  /*7010*/  FFMA R28, R26, R44, R3 ;  /* 0x0000002c1a1c7223 */ /* 0x000fe20000000003 */
        /* <DEDUP_REMOVED lines=10> */
[----:B------:R1:W-:Y:S01]  /*70c0*/  STS.128 [R87], R28 ;  /* 0x0000001c57007388 */ /* 0x0003e20000000c00 */
        /* <DEDUP_REMOVED lines=8> */
[----:B------:R1:W-:Y:S01]  /*7150*/  STS.128 [R88+0x10], R32 ;  /* 0x0000102058007388 */ /* 0x0003e20000000c00 */
[----:B------:R-:W-:Y:S01]  /*7160*/  FMUL R12, R24, R17 ;  /* 0x00000011180c7220 */ /* 0x000fe20000400000 */
[----:B------:R-:W-:Y:S01]  /*7170*/  FFMA R38, R26, R54, R13 ;  /* 0x000000361a267223 */ /* 0x000fe2000000000d */
[----:B------:R-:W-:Y:S01]  /*7180*/  FMUL R17, R24, R18 ;  /* 0x0000001218117220 */ /* 0x000fe20000400000 */
[----:B------:R-:W-:Y:S01]  /*7190*/  FFMA R39, R26, R55, R10 ;  /* 0x000000371a277223 */ /* 0x000fe2000000000a */
[----:B------:R-:W-:Y:S01]  /*71a0*/  FMUL R14, R24, R19 ;  /* 0x00000013180e7220 */ /* 0x000fe20000400000 */
[C---:B------:R-:W-:Y:S01]  /*71b0*/  FFMA R40, R26.reuse, R56, R15 ;  /* 0x000000381a287223 */ /* 0x040fe2000000000f */
[C---:B------:R-:W-:Y:S01]  /*71c0*/  FFMA R41, R26.reuse, R57, R12 ;  /* 0x000000391a297223 */ /* 0x040fe2000000000c */
[C---:B------:R-:W-:Y:S01]  /*71d0*/  FFMA R42, R26.reuse, R58, R17 ;  /* 0x0000003a1a2a7223 */ /* 0x040fe20000000011 */
[----:B------:R1:W-:Y:S01]  /*71e0*/  STS.128 [R86+0x20], R36 ;  /* 0x0000202456007388 */ /* 0x0003e20000000c00 */
[----:B------:R-:W-:Y:S05]  /*71f0*/  FFMA R43, R26, R59, R14 ;  /* 0x0000003b1a2b7223 */ /* 0x000fea000000000e */
[----:B------:R1:W-:Y:S01]  /*7200*/  STS.128 [R85+0x10], R40 ;  /* 0x0000102855007388 */ /* 0x0003e20000000c00 */
[----:B------:R-:W-:Y:S01]  /*7210*/  @!PT LDS RZ, [RZ] ;  /* 0x00000000fffff984 */ /* 0x000fe20000000800 */
[----:B------:R-:W-:Y:S01]  /*7220*/  @!PT LDS RZ, [RZ] ;  /* 0x00000000fffff984 */ /* 0x000fe20000000800 */
[----:B------:R-:W-:Y:S01]  /*7230*/  @!PT LDS RZ, [RZ] ;  /* 0x00000000fffff984 */ /* 0x000fe20000000800 */
[----:B------:R-:W-:Y:S01]  /*7240*/  @!PT LDS RZ, [RZ] ;  /* 0x00000000fffff984 */ /* 0x000fe20000000800 */
[----:B------:R3:W-:Y:S06]  /*7250*/  MEMBAR.ALL.CTA ;  /* 0x0000000000007992 */ /* 0x0007ec0000008000 */
[----:B---3--:R-:W3:Y:S02]  /*7260*/  FENCE.VIEW.ASYNC.S ;  /* 0x00000000000073c6 */ /* 0x008ee40000000000 */
[----:B---3--:R-:W-:Y:S06]  /*7270*/  BAR.SYNC.DEFER_BLOCKING 0x1, 0x80 ;  /* 0x0042000000007b1d */ /* 0x008fec0000010000 */
[----:B------:R-:W-:Y:S05]  /*7280*/  @P0 BRA `(.L_x_119) ;  /* 0x0000000000380947 */ /* 0x000fea0003800000 */
[----:B------:R-:W3:Y:S01]  /*7290*/  LDCU.64 UR6, c[0x0][0x348] ;  /* 0x00006900ff0677ac */ /* 0x000ee20008000a00 */
[----:B------:R-:W-:Y:S01]  /*72a0*/  R2UR UR5, R89 ;  /* 0x00000000590572ca */ /* 0x000fe200000e0000 */
[----:B------:R-:W-:Y:S01]  /*72b0*/  UMOV UR47, UR36 ;  /* 0x00000024002f7c82 */ /* 0x000fe20008000000 */
[----:B------:R-:W-:Y:S01]  /*72c0*/  UIADD3 UR9, UPT, UPT, UR45, 0x20, URZ ;  /* 0x000000202d097890 */ /* 0x000fe2000fffe0ff */
[----:B------:R-:W-:Y:S01]  /*72d0*/  UMOV UR10, UR46 ;  /* 0x0000002e000a7c82 */ /* 0x000fe20008000000 */
[----:B------:R-:W-:Y:S09]  /*72e0*/  UMOV UR11, UR36 ;  /* 0x00000024000b7c82 */ /* 0x000ff20008000000 */
[----:B------:R-:W-:Y:S02]  /*72f0*/  UIADD3 UR5, UPT, UPT, UR49, UR5, URZ ;  /* 0x0000000531057290 */ /* 0x000fe4000fffe0ff */
[----:B---3--:R-:W-:Y:S02]  /*7300*/  UIADD3 UR4, UP0, UPT, UR6, 0x680, URZ ;  /* 0x0000068006047890 */ /* 0x008fe4000ff1e0ff */
[----:B------:R-:W-:Y:S02]  /*7310*/  UIADD3 UR44, UPT, UPT, UR5, 0x200, URZ ;  /* 0x00000200052c7890 */ /* 0x000fe4000fffe0ff */
[----:B------:R-:W-:Y:S02]  /*7320*/  UIADD3 UR8, UPT, UPT, UR5, 0x1200, URZ ;  /* 0x0000120005087890 */ /* 0x000fe4000fffe0ff */
[----:B------:R-:W-:Y:S09]  /*7330*/  UIADD3.X UR5, UPT, UPT, URZ, UR7, URZ, UP0, !UPT ;  /* 0x00000007ff057290 */ /* 0x000ff200087fe4ff */
[----:B------:R3:W-:Y:S01]  /*7340*/  UTMASTG.3D [UR44], [UR4] ;  /* 0x0000002c040073b5 */ /* 0x0007e20008010000 */
[----:B------:R3:W-:Y:S02]  /*7350*/  UTMASTG.3D [UR8], [UR4] ;  /* 0x00000008040073b5 */ /* 0x0007e40008010000 */
[----:B---3--:R0:W-:Y:S02]  /*7360*/  UTMACMDFLUSH ;  /* 0x00000000000079b7 */ /* 0x0081e40000000000 */
.L_x_119:
[----:B------:R-:W-:Y:S05]  /*7370*/  BSYNC.RECONVERGENT B0 ;  /* 0x0000000000007941 */ /* 0x000fea0003800200 */
.L_x_118:
[----:B------:R-:W-:Y:S01]  /*7380*/  UIADD3 UR44, UPT, UPT, UR48, 0x1, URZ ;  /* 0x00000001302c7890 */ /* 0x000fe2000fffe0ff */
[----:B------:R-:W-:Y:S03]  /*7390*/  BSSY.RECONVERGENT B0, `(.L_x_120) ;  /* 0x0000005000007945 */ /* 0x000fe60003800200 */
[----:B------:R-:W-:Y:S04]  /*73a0*/  UISETP.NE.AND UP0, UPT, UR44, 0x3, UPT ;  /* 0x000000032c00788c */ /* 0x000fe8000bf05270 */
[----:B------:R-:W-:Y:S01]  /*73b0*/  USEL UR47, UR44, URZ, UP0 ;  /* 0x000000ff2c2f7287 */ /* 0x000fe20008000000 */
[----:B------:R-:W-:Y:S11]  /*73c0*/  @P0 BRA `(.L_x_121) ;  /* 0x0000000000040947 */ /* 0x000ff60003800000 */
[----:B------:R-:W-:Y:S04]  /*73d0*/  DEPBAR.LE SB0, 0x1 ;  /* 0x000080400000791a */ /* 0x000fe80000000000 */
.L_x_121:
[----:B------:R-:W-:Y:S05]  /*73e0*/  BSYNC.RECONVERGENT B0 ;  /* 0x0000000000007941 */ /* 0x000fea0003800200 */
.L_x_120:
[----:B------:R-:W-:Y:S01]  /*73f0*/  BAR.SYNC.DEFER_BLOCKING 0x1, 0x80 ;  /* 0x0042000000007b1d */ /* 0x000fe20000010000 */
[----:B------:R-:W-:Y:S01]  /*7400*/  ISETP.NE.AND P1, PT, R81, RZ, PT ;  /* 0x000000ff5100720c */ /* 0x000fe20003f25270 */
[----:B------:R-:W-:Y:S01]  /*7410*/  UISETP.NE.AND UP0, UPT, UR51, URZ, UPT ;  /* 0x000000ff3300728c */ /* 0x000fe2000bf05270 */
[----:B------:R-:W-:Y:S11]  /*7420*/  LEA R2, R91, UR49, 0x3 ;  /* 0x000000315b027c11 */ /* 0x000ff6000f8e18ff */
[----:B------:R-:W-:Y:S01]  /*7430*/  @P1 SHF.L.U32 R3, R92, 0x1f, RZ ;  /* 0x0000001f5c031819 */ /* 0x000fe200000006ff */
[----:B------:R-:W-:Y:S06]  /*7440*/  BRA.U !UP0, `(.L_x_122) ;  /* 0x0000000108247547 */ /* 0x000fec000b800000 */
[----:B------:R-:W-:Y:S01]  /*7450*/  IMAD.U32 R5, RZ, RZ, UR50 ;  /* 0x00000032ff057e24 */ /* 0x000fe2000f8e00ff */
[----:B------:R-:W-:Y:S01]  /*7460*/  MOV R0, UR53 ;  /* 0x0000003500007c02 */ /* 0x000fe20008000f00 */
[----:B------:R-:W-:Y:S03]  /*7470*/  UIADD3 UR4, UPT, UPT, UR50, 0x1, URZ ;  /* 0x0000000132047890 */ /* 0x000fe6000fffe0ff */
[----:B------:R-:W-:Y:S01]  /*7480*/  @P1 LEA R5, R5, UR49, 0x3 ;  /* 0x0000003105051c11 */ /* 0x000fe2000f8e18ff */
[----:B------:R-:W-:Y:S04]  /*7490*/  UISETP.NE.AND UP0, UPT, UR4, 0x3, UPT ;  /* 0x000000030400788c */ /* 0x000fe8000bf05270 */
[----:B------:R-:W-:Y:S01]  /*74a0*/  @P1 VIADD R5, R5, 0x98 ;  /* 0x0000009805051836 */ /* 0x000fe20000000000 */
[----:B------:R-:W-:Y:S04]  /*74b0*/  USEL UR50, UR4, URZ, UP0 ;  /* 0x000000ff04327287 */ /* 0x000fe80008000000 */
[----:B------:R-:W-:Y:S04]  /*74c0*/  @P1 PRMT R0, R0, 0x654, R5 ;  /* 0x0000065400001816 */ /* 0x000fe80000000005 */
[----:B------:R3:W-:Y:S04]  /*74d0*/  @P1 SYNCS.ARRIVE.TRANS64.RED.A1T0 RZ, [R0+URZ], RZ ;  /* 0x000000ff00ff19a7 */ /* 0x0007e800081004ff */
.L_x_122:
[----:B------:R-:W4:Y:S01]  /*74e0*/  @P1 SYNCS.PHASECHK.TRANS64.TRYWAIT P0, [R2+URZ+0x80], R3 ;  /* 0x00008003020015a7 */ /* 0x000f2200080011ff */
[----:B------:R-:W-:Y:S01]  /*74f0*/  BSSY B1, `(.L_x_123) ;  /* 0x0000015000017945 */ /* 0x000fe20003800000 */
[----:B----4-:R-:W-:Y:S03]  /*7500*/  @P1 SEL R90, RZ, 0x1, !P0 ;  /* 0x00000001ff5a1807 */ /* 0x010fe60004000000 */
[----:B------:R-:W-:Y:S05]  /*7510*/  @!P1 BRA `(.L_x_124) ;  /* 0x0000000000489947 */ /* 0x000fea0003800000 */
[----:B------:R-:W-:Y:S01]  /*7520*/  ISETP.NE.AND P1, PT, R93, RZ, PT ;  /* 0x000000ff5d00720c */ /* 0x000fe20003f25270 */
[----:B------:R-:W-:Y:S01]  /*7530*/  BSSY B0, `(.L_x_125) ;  /* 0x000000a000007945 */ /* 0x000fe20003800000 */
[----:B------:R-:W-:Y:S11]  /*7540*/  ISETP.NE.AND P0, PT, R90, RZ, PT ;  /* 0x000000ff5a00720c */ /* 0x000ff60003f05270 */
[----:B------:R-:W-:Y:S04]  /*7550*/  @P1 IMAD R91, R91, 0x2000, R78 ;  /* 0x000020005b5b1824 */ /* 0x000fe800078e024e */
[----:B------:R-:W-:Y:S01]  /*7560*/  @P1 IMAD.IADD R4, R84, 0x1, R91 ;  /* 0x0000000154041824 */ /* 0x000fe200078e025b */
[----:B------:R-:W-:Y:S03]  /*7570*/  @P1 IADD3 R3, PT, PT, R83, R91, RZ ;  /* 0x0000005b53031210 */ /* 0x000fe60007ffe0ff */
[----:B---3--:R-:W-:Y:S01]  /*7580*/  @P1 IMAD.IADD R0, R77, 0x1, R4 ;  /* 0x000000014d001824 */ /* 0x008fe200078e0204 */
[----:B------:R-:W-:Y:S06]  /*7590*/  @P0 BRA `(.L_x_126) ;  /* 0x00000000000c0947 */ /* 0x000fec0003800000 */
[----:B------:R-:W-:Y:S04]  /*75a0*/  SHF.L.U32 R5, R92, 0x1f, RZ ;  /* 0x0000001f5c057819 */ /* 0x000fe800000006ff */
[----:B------:R-:W3:Y:S02]  /*75b0*/  SYNCS.PHASECHK.TRANS64.TRYWAIT P0, [R2+URZ+0x80], R5 ;  /* 0x00008005020075a7 */ /* 0x000ee400080011ff */
[----:B---3--:R-:W-:Y:S05]  /*75c0*/  @!P0 BRA `(.L_x_127) ;  /* 0x0000001400c48947 */ /* 0x008fea0003800000 */
.L_x_126:
[----:B------:R-:W-:Y:S05]  /*75d0*/  BSYNC B0 ;  /* 0x0000000000007941 */ /* 0x000fea0003800000 */
.L_x_125:
[----:B------:R-:W-:Y:S11]  /*75e0*/  ISETP.NE.AND P0, PT, R93, RZ, PT ;  /* 0x000000ff5d00720c */ /* 0x000ff60003f05270 */
[----:B------:R-:W-:Y:S02]  /*75f0*/  @!UPT UIADD3 URZ, UPT, UPT, URZ, URZ, URZ ;  /* 0x000000fffffff290 */ /* 0x000fe4000fffe0ff */
[----:B------:R4:W1:Y:S04]  /*7600*/  @P0 LDS.128 R44, [R91] ;  /* 0x000000005b2c0984 */ /* 0x0008680000000c00 */
[----:B------:R4:W1:Y:S04]  /*7610*/  @P0 LDS.128 R52, [R3+0x20] ;  /* 0x0000200003340984 */ /* 0x0008680000000c00 */
[----:B------:R4:W1:Y:S04]  /*7620*/  @P0 LDS.128 R48, [R4+0x10] ;  /* 0x0000100004300984 */ /* 0x0008680000000c00 */
[----:B------:R4:W1:Y:S02]  /*7630*/  @P0 LDS.128 R56, [R0+0x10] ;  /* 0x0000100000380984 */ /* 0x0008640000000c00 */
.L_x_124:
[----:B------:R-:W-:Y:S05]  /*7640*/  BSYNC B1 ;  /* 0x0000000000017941 */ /* 0x000fea0003800000 */
.L_x_123:
[----:B----4-:R-:W-:Y:S05]  /*7650*/  VIADD R3, R25, 0x10 ;  /* 0x0000001019037836 */ /* 0x010fea0000000000 */
[----:B------:R-:W-:Y:S04]  /*7660*/  SHF.R.U32.HI R3, RZ, 0x15, R3 ;  /* 0x00000015ff037819 */ /* 0x000fe80000011603 */
[----:B------:R-:W-:Y:S11]  /*7670*/  LOP3.LUT P0, RZ, R3, 0x3, R68, 0x48, !PT ;  /* 0x0000000303ff7812 */ /* 0x000ff60007804844 */
[----:B------:R-:W-:Y:S02]  /*7680*/  @!UPT UIADD3 URZ, UPT, UPT, URZ, URZ, URZ ;  /* 0x000000fffffff290 */ /* 0x000fe4000fffe0ff */
[----:B------:R-:W-:Y:S05]  /*7690*/  @!P0 BRA `(.L_x_128) ;  /* 0x0000000000408947 */ /* 0x000fea0003800000 */
[----:B------:R-:W4:Y:S01]  /*76a0*/  LDCU.64 UR8, c[0x4][0x70] ;  /* 0x01000e00ff0877ac */ /* 0x000f220008000a00 */
[----:B------:R-:W-:Y:S01]  /*76b0*/  MOV R3, 0x0 ;  /* 0x0000000000037802 */ /* 0x000fe20000000f00 */
[----:B------:R-:W-:Y:S02]  /*76c0*/  HFMA2 R12, -RZ, RZ, 0, 5.9604644775390625e-08 ;  /* 0x00000001ff0c7431 */ /* 0x000fe400000001ff */
[----:B------:R-:W-:Y:S02]  /*76d0*/  IMAD.MOV.U32 R8, RZ, RZ, 0x192 ;  /* 0x00000192ff087424 */ /* 0x000fe400078e00ff */
[----:B------:R-:W-:Y:S01]  /*76e0*/  IMAD.MOV.U32 R13, RZ, RZ, RZ ;  /* 0x000000ffff0d7224 */ /* 0x000fe200078e00ff */
[----:B------:R-:W5:Y:S01]  /*76f0*/  LDCU.64 UR6, c[0x4][0x78] ;  /* 0x01000f00ff0677ac */ /* 0x000f620008000a00 */
[----:B---3--:R-:W3:Y:S01]  /*7700*/  LDC.64 R2, c[0x4][R3] ;  /* 0x0100000003027b82 */ /* 0x008ee20000000a00 */
[----:B------:R-:W2:Y:S01]  /*7710*/  LDCU.64 UR4, c[0x4][0x10] ;  /* 0x01000200ff0477ac */ /* 0x000ea20008000a00 */
[----:B----4-:R-:W-:Y:S01]  /*7720*/  MOV R5, UR9 ;  /* 0x0000000900057c02 */ /* 0x010fe20008000f00 */
[----:B------:R-:W-:Y:S01]  /*7730*/  IMAD.U32 R4, RZ, RZ, UR8 ;  /* 0x00000008ff047e24 */ /* 0x000fe2000f8e00ff */
[----:B-----5:R-:W-:Y:S01]  /*7740*/  MOV R7, UR7 ;  /* 0x0000000700077c02 */ /* 0x020fe20008000f00 */
[----:B------:R-:W-:Y:S01]  /*7750*/  IMAD.U32 R6, RZ, RZ, UR6 ;  /* 0x00000006ff067e24 */ /* 0x000fe2000f8e00ff */
[----:B--2---:R-:W-:Y:S01]  /*7760*/  MOV R11, UR5 ;  /* 0x00000005000b7c02 */ /* 0x004fe20008000f00 */
[----:B------:R-:W-:Y:S02]  /*7770*/  IMAD.U32 R10, RZ, RZ, UR4 ;  /* 0x00000004ff0a7e24 */ /* 0x000fe4000f8e00ff */
[----:B------:R-:W-:Y:S07]  /*7780*/  LEPC R20, `(.L_x_128) ;  /* 0x000000001014794e */ /* 0x000fee0000000000 */
[----:B-1-3--:R-:W-:Y:S05]  /*7790*/  CALL.ABS.NOINC R2 ;  /* 0x0000000002007343 */ /* 0x00afea0003c00000 */
.L_x_128:
[----:B------:R-:W-:Y:S01]  /*77a0*/  ISETP.NE.AND P0, PT, R79, RZ, PT ;  /* 0x000000ff4f00720c */ /* 0x000fe20003f05270 */
[----:B------:R-:W-:Y:S05]  /*77b0*/  WARPSYNC.ALL ;  /* 0x0000000000007948 */ /* 0x000fea0003800000 */
[----:B------:R-:W-:Y:S01]  /*77c0*/  R2UR UR4, R25 ;  /* 0x00000000190472ca */ /* 0x000fe200000e0000 */
[----:B------:R-:W-:Y:S01]  /*77d0*/  USHF.L.U32 UR6, UR47, 0xd, URZ ;  /* 0x0000000d2f067899 */ /* 0x000fe200080006ff */
[----:B------:R-:W-:Y:S01]  /*77e0*/  IADD3 R82, PT, PT, R82, 0x100, RZ ;  /* 0x0000010052527810 */ /* 0x000fe20007ffe0ff */
[----:B------:R-:W-:Y:S03]  /*77f0*/  BSSY.RECONVERGENT B0, `(.L_x_129) ;  /* 0x0000044000007945 */ /* 0x000fe60003800200 */
[----:B------:R-:W-:Y:S02]  /*7800*/  LOP3.LUT R82, R82, 0xfefffff8, RZ, 0xc0, !PT ;  /* 0xfefffff852527812 */ /* 0x000fe400078ec0ff */
[----:B------:R-:W-:Y:S04]  /*7810*/  IADD3 R20, PT, PT, R78, UR6, RZ ;  /* 0x000000064e147c10 */ /* 0x000fe8000fffe0ff */
[-C--:B------:R-:W-:Y:S01]  /*7820*/  IADD3 R84, PT, PT, R84, R20.reuse, RZ ;  /* 0x0000001454547210 */ /* 0x080fe20007ffe0ff */
[----:B---3--:R-:W3:Y:S01]  /*7830*/  LDTM.x16 R4, tmem[UR4+0x10] ;  /* 0x00001004000479ee */ /* 0x008ee20008240000 */
[----:B------:R-:W-:Y:S01]  /*7840*/  NOP ;  /* 0x0000000000007918 */ /* 0x000fe20000000000 */
[----:B---3--:R3:W-:Y:S01]  /*7850*/  SYNCS.ARRIVE.TRANS64.RED.A1T0 RZ, [R82+URZ], RZ ;  /* 0x000000ff52ff79a7 */ /* 0x0087e200081004ff */
[----:B------:R-:W-:Y:S02]  /*7860*/  IADD3 R83, PT, PT, R83, R20, RZ ;  /* 0x0000001453537210 */ /* 0x000fe40007ffe0ff */
[----:B------:R-:W-:Y:S01]  /*7870*/  IADD3 R20, PT, PT, R77, R84, RZ ;  /* 0x000000544d147210 */ /* 0x000fe20007ffe0ff */
[C---:B------:R-:W-:Y:S01]  /*7880*/  FMUL R3, R24.reuse, R4 ;  /* 0x0000000418037220 */ /* 0x040fe20000400000 */
[C---:B------:R-:W-:Y:S01]  /*7890*/  FMUL R0, R24.reuse, R5 ;  /* 0x0000000518007220 */ /* 0x040fe20000400000 */
[C---:B------:R-:W-:Y:S01]  /*78a0*/  FMUL R5, R24.reuse, R6 ;  /* 0x0000000618057220 */ /* 0x040fe20000400000 */
[----:B------:R-:W-:Y:S01]  /*78b0*/  FMUL R2, R24, R7 ;  /* 0x0000000718027220 */ /* 0x000fe20000400000 */
[----:B-1----:R-:W-:Y:S01]  /*78c0*/  FFMA R28, R26, R44, R3 ;  /* 0x0000002c1a1c7223 */ /* 0x002fe20000000003 */
        /* <DEDUP_REMOVED lines=10> */
[----:B------:R3:W-:Y:S01]  /*7970*/  STS.128 [R78+UR6], R28 ;  /* 0x0000001c4e007988 */ /* 0x0007e20008000c06 */
        /* <DEDUP_REMOVED lines=25> */
[----:B-1----:R-:W1:Y:S02]  /*7b10*/  FENCE.VIEW.ASYNC.S ;  /* 0x00000000000073c6 */ /* 0x002e640000000000 */
[----:B-1----:R-:W-:Y:S06]  /*7b20*/  BAR.SYNC.DEFER_BLOCKING 0x1, 0x80 ;  /* 0x0042000000007b1d */ /* 0x002fec0000010000 */
[----:B------:R-:W-:Y:S05]  /*7b30*/  @P0 BRA `(.L_x_130) ;  /* 0x00000000003c0947 */ /* 0x000fea0003800000 */
[----:B------:R-:W1:Y:S01]  /*7b40*/  LDCU.64 UR10, c[0x0][0x348] ;  /* 0x00006900ff0a77ac */ /* 0x000e620008000a00 */
[----:B------:R-:W-:Y:S02]  /*7b50*/  UIADD3 UR5, UPT, UPT, UR49, UR6, URZ ;  /* 0x0000000631057290 */ /* 0x000fe4000fffe0ff */
[----:B------:R-:W-:Y:S02]  /*7b60*/  UIADD3 UR13, UPT, UPT, UR45, 0x10, URZ ;  /* 0x000000102d0d7890 */ /* 0x000fe4000fffe0ff */
[----:B------:R-:W-:Y:S02]  /*7b70*/  UIADD3 UR12, UPT, UPT, UR5, 0x200, URZ ;  /* 0x00000200050c7890 */ /* 0x000fe4000fffe0ff */
[----:B------:R-:W-:Y:S01]  /*7b80*/  UIADD3 UR8, UPT, UPT, UR5, 0x1200, URZ ;  /* 0x0000120005087890 */ /* 0x000fe2000fffe0ff */
[----:B------:R-:W-:Y:S01]  /*7b90*/  UMOV UR14, UR46 ;  /* 0x0000002e000e7c82 */ /* 0x000fe20008000000 */
[----:B------:R-:W-:Y:S01]  /*7ba0*/  UMOV UR15, UR36 ;  /* 0x00000024000f7c82 */ /* 0x000fe20008000000 */
[----:B------:R-:W-:Y:S02]  /*7bb0*/  UIADD3 UR9, UPT, UPT, UR45, 0x30, URZ ;  /* 0x000000302d097890 */ /* 0x000fe4000fffe0ff */
[----:B-1----:R-:W-:Y:S03]  /*7bc0*/  UIADD3 UR4, UP0, UPT, UR10, 0x680, URZ ;  /* 0x000006800a047890 */ /* 0x002fe6000ff1e0ff */
[----:B------:R-:W-:Y:S01]  /*7bd0*/  UMOV UR10, UR46 ;  /* 0x0000002e000a7c82 */ /* 0x000fe20008000000 */
[----:B------:R-:W-:Y:S03]  /*7be0*/  UIADD3.X UR5, UPT, UPT, URZ, UR11, URZ, UP0, !UPT ;  /* 0x0000000bff057290 */ /* 0x000fe600087fe4ff */
[----:B------:R-:W-:Y:S06]  /*7bf0*/  UMOV UR11, UR36 ;  /* 0x00000024000b7c82 */ /* 0x000fec0008000000 */
[----:B------:R1:W-:Y:S01]  /*7c00*/  UTMASTG.3D [UR12], [UR4] ;  /* 0x0000000c040073b5 */ /* 0x0003e20008010000 */
[----:B------:R1:W-:Y:S02]  /*7c10*/  UTMASTG.3D [UR8], [UR4] ;  /* 0x00000008040073b5 */ /* 0x0003e40008010000 */
[----:B-1----:R0:W-:Y:S02]  /*7c20*/  UTMACMDFLUSH ;  /* 0x00000000000079b7 */ /* 0x0021e40000000000 */
.L_x_130:
[----:B------:R-:W-:Y:S05]  /*7c30*/  BSYNC.RECONVERGENT B0 ;  /* 0x0000000000007941 */ /* 0x000fea0003800200 */
.L_x_129:
[----:B------:R-:W-:Y:S01]  /*7c40*/  UIADD3 UR4, UPT, UPT, UR47, 0x1, URZ ;  /* 0x000000012f047890 */ /* 0x000fe2000fffe0ff */
[----:B------:R-:W-:Y:S03]  /*7c50*/  BSSY.RECONVERGENT B0, `(.L_x_131) ;  /* 0x0000008000007945 */ /* 0x000fe60003800200 */
[----:B------:R-:W-:Y:S04]  /*7c60*/  UISETP.NE.AND UP0, UPT, UR4, 0x3, UPT ;  /* 0x000000030400788c */ /* 0x000fe8000bf05270 */
[----:B------:R-:W-:Y:S02]  /*7c70*/  UISETP.EQ.XOR UP1, UPT, UR44, 0x3, !UP0 ;  /* 0x000000032c00788c */ /* 0x000fe4000c722a70 */
[----:B------:R-:W-:Y:S02]  /*7c80*/  USEL UR48, UR4, URZ, UP0 ;  /* 0x000000ff04307287 */ /* 0x000fe40008000000 */
[----:B------:R-:W-:Y:S04]  /*7c90*/  USEL UR5, URZ, 0x1, !UP1 ;  /* 0x00000001ff057887 */ /* 0x000fe8000c800000 */
[----:B------:R-:W-:Y:S01]  /*7ca0*/  ULOP3.LUT UR52, UR52, UR5, URZ, 0x3c, !UPT ;  /* 0x0000000534347292 */ /* 0x000fe2000f8e3cff */
[----:B------:R-:W-:Y:S11]  /*7cb0*/  @P0 BRA `(.L_x_132) ;  /* 0x0000000000040947 */ /* 0x000ff60003800000 */
[----:B------:R-:W-:Y:S04]  /*7cc0*/  DEPBAR.LE SB0, 0x1 ;  /* 0x000080400000791a */ /* 0x000fe80000000000 */
.L_x_132:
[----:B------:R-:W-:Y:S05]  /*7cd0*/  BSYNC.RECONVERGENT B0 ;  /* 0x0000000000007941 */ /* 0x000fea0003800200 */
.L_x_131:
[----:B------:R-:W-:Y:S01]  /*7ce0*/  BAR.SYNC.DEFER_BLOCKING 0x1, 0x80 ;  /* 0x0042000000007b1d */ /* 0x000fe20000010000 */
[----:B------:R-:W-:Y:S01]  /*7cf0*/  UISETP.NE.AND UP0, UPT, UR51, -0x2, UPT ;  /* 0xfffffffe3300788c */ /* 0x000fe2000bf05270 */
[----:B------:R-:W-:Y:S08]  /*7d00*/  IADD3 R0, PT, PT, R22, 0x1, RZ ;  /* 0x0000000116007810 */ /* 0x000ff00007ffe0ff */
[----:B------:R-:W-:Y:S05]  /*7d10*/  BRA.U !UP0, `(.L_x_133) ;  /* 0x0000000108287547 */ /* 0x000fea000b800000 */
[----:B------:R-:W-:Y:S01]  /*7d20*/  ISETP.NE.AND P0, PT, R81, RZ, PT ;  /* 0x000000ff5100720c */ /* 0x000fe20003f05270 */
[----:B------:R-:W-:Y:S01]  /*7d30*/  IMAD.U32 R3, RZ, RZ, UR50 ;  /* 0x00000032ff037e24 */ /* 0x000fe2000f8e00ff */
[----:B------:R-:W-:Y:S01]  /*7d40*/  UIADD3 UR4, UPT, UPT, UR50, 0x1, URZ ;  /* 0x0000000132047890 */ /* 0x000fe2000fffe0ff */
[----:B------:R-:W-:Y:S03]  /*7d50*/  IMAD.U32 R2, RZ, RZ, UR53 ;  /* 0x00000035ff027e24 */ /* 0x000fe6000f8e00ff */
[----:B------:R-:W-:Y:S04]  /*7d60*/  UISETP.NE.AND UP0, UPT, UR4, 0x3, UPT ;  /* 0x000000030400788c */ /* 0x000fe8000bf05270 */
[----:B------:R-:W-:Y:S03]  /*7d70*/  USEL UR50, UR4, URZ, UP0 ;  /* 0x000000ff04327287 */ /* 0x000fe60008000000 */
[----:B------:R-:W-:Y:S05]  /*7d80*/  @P0 LEA R3, R3, UR49, 0x3 ;  /* 0x0000003103030c11 */ /* 0x000fea000f8e18ff */
[----:B------:R-:W-:Y:S05]  /*7d90*/  @P0 VIADD R3, R3, 0x98 ;  /* 0x0000009803030836 */ /* 0x000fea0000000000 */
[----:B------:R-:W-:Y:S04]  /*7da0*/  @P0 PRMT R2, R2, 0x654, R3 ;  /* 0x0000065402020816 */ /* 0x000fe80000000003 */
[----:B------:R1:W-:Y:S03]  /*7db0*/  @P0 SYNCS.ARRIVE.TRANS64.RED.A1T0 RZ, [R2+URZ], RZ ;  /* 0x000000ff02ff09a7 */ /* 0x0003e600081004ff */
.L_x_133:
[----:B------:R-:W-:Y:S01]  /*7dc0*/  R2UR UR5, R69 ;  /* 0x00000000450572ca */ /* 0x000fe200000e0000 */
[----:B------:R-:W-:Y:S01]  /*7dd0*/  UISETP.NE.AND UP0, UPT, UR63, URZ, UPT ;  /* 0x000000ff3f00728c */ /* 0x000fe2000bf05270 */
[----:B------:R-:W-:Y:S01]  /*7de0*/  R2UR UR4, R70 ;  /* 0x00000000460472ca */ /* 0x000fe200000e0000 */
[----:B------:R-:W-:Y:S01]  /*7df0*/  UIADD3 UR51, UPT, UPT, UR51, 0x2, URZ ;  /* 0x0000000233337890 */ /* 0x000fe2000fffe0ff */
[----:B------:R-:W-:Y:S01]  /*7e00*/  ISETP.NE.AND P0, PT, R72, 0x2, PT ;  /* 0x000000024800780c */ /* 0x000fe20003f05270 */
[----:B------:R-:W-:Y:S01]  /*7e10*/  UMOV UR36, UR62 ;  /* 0x0000003e00247c82 */ /* 0x000fe20008000000 */
[----:B------:R-:W-:Y:S02]  /*7e20*/  ISETP.NE.AND P1, PT, R0, 0x4, PT ;  /* 0x000000040000780c */ /* 0x000fe40003f25270 */
[----:B-1----:R-:W-:Y:S02]  /*7e30*/  SEL R2, RZ, 0x1, P0 ;  /* 0x00000001ff027807 */ /* 0x002fe40000000000 */
[----:B------:R-:W-:Y:S02]  /*7e40*/  SEL R3, RZ, 0x1, P1 ;  /* 0x00000001ff037807 */ /* 0x000fe40000800000 */
[----:B------:R-:W-:Y:S01]  /*7e50*/  LOP3.LUT R75, R75, R2, RZ, 0x3c, !PT ;  /* 0x000000024b4b7212 */ /* 0x000fe200078e3cff */
[----:B------:R-:W-:Y:S01]  /*7e60*/  UIADD3 UR21, UPT, UPT, UR37, UR5, URZ ;  /* 0x0000000525157290 */ /* 0x000fe2000fffe0ff */
[----:B------:R-:W-:Y:S01]  /*7e70*/  LOP3.LUT R76, R76, R3, RZ, 0x3c, !PT ;  /* 0x000000034c4c7212 */ /* 0x000fe200078e3cff */
[----:B------:R-:W-:Y:S01]  /*7e80*/  UIADD3 UR20, UPT, UPT, UR38, UR4, URZ ;  /* 0x0000000426147290 */ /* 0x000fe2000fffe0ff */
[----:B------:R-:W-:Y:S02]  /*7e90*/  SEL R72, R72, RZ, P0 ;  /* 0x000000ff48487207 */ /* 0x000fe40000000000 */
[----:B------:R-:W-:Y:S01]  /*7ea0*/  SEL R22, R0, RZ, P1 ;  /* 0x000000ff00167207 */ /* 0x000fe20000800000 */
[----:B------:R-:W-:Y:S08]  /*7eb0*/  BRA.U UP0, `(.L_x_134) ;  /* 0xffffffdd00fc7547 */ /* 0x000ff0000b83ffff */
[----:B------:R-:W1:Y:S01]  /*7ec0*/  LDCU.64 UR4, c[0x0][0x888] ;  /* 0x00011100ff0477ac */ /* 0x000e620008000a00 */
[----:B------:R-:W4:Y:S01]  /*7ed0*/  LDCU.64 UR6, c[0x0][0x890] ;  /* 0x00011200ff0677ac */ /* 0x000f220008000a00 */
[----:B-1----:R-:W-:Y:S02]  /*7ee0*/  ISETP.NE.U32.AND P2, PT, RZ, UR4, PT ;  /* 0x00000004ff007c0c */ /* 0x002fe4000bf45070 */
[----:B----4-:R-:W-:Y:S02]  /*7ef0*/  ISETP.NE.U32.AND P1, PT, RZ, UR6, PT ;  /* 0x00000006ff007c0c */ /* 0x010fe4000bf25070 */
[----:B------:R-:W-:Y:S02]  /*7f00*/  ISETP.NE.AND.EX P2, PT, RZ, UR5, PT, P2 ;  /* 0x00000005ff007c0c */ /* 0x000fe4000bf45320 */
[----:B------:R-:W-:-:S13]  /*7f10*/  ISETP.NE.AND.EX P0, PT, RZ, UR7, PT, P1 ;  /* 0x00000007ff007c0c */ /* 0x000fda000bf05310 */
[----:B------:R-:W-:Y:S05]  /*7f20*/  @P2 BRA P0, `(.L_x_135) ;  /* 0x00000000003c2947 */ /* 0x000fea0000000000 */
[----:B------:R-:W-:-:S13]  /*7f30*/  ISETP.NE.AND.EX P1, PT, RZ, UR7, PT, P1 ;  /* 0x00000007ff007c0c */ /* 0x000fda000bf25310 */
[----:B------:R-:W-:Y:S05]  /*7f40*/  @P1 BRA `(.L_x_136) ;  /* 0x00000000000c1947 */ /* 0x000fea0003800000 */
[----:B------:R-:W-:-:S13]  /*7f50*/  FSETP.NEU.AND P0, PT, R26, RZ, PT ;  /* 0x000000ff1a00720b */ /* 0x000fda0003f0d000 */
[----:B------:R-:W-:Y:S05]  /*7f60*/  @!P0 EXIT ;  /* 0x000000000000894d */ /* 0x000fea0003800000 */
[----:B------:R-:W-:Y:S05]  /*7f70*/  BRA `(.L_x_135) ;  /* 0x0000000000287947 */ /* 0x000fea0003800000 */
.L_x_136:
[----:B------:R-:W-:Y:S01]  /*7f80*/  ISETP.NE.AND P0, PT, R71, RZ, PT ;  /* 0x000000ff4700720c */ /* 0x000fe20003f05270 */
[----:B------:R-:W-:-:S12]  /*7f90*/  BSSY.RECONVERGENT B0, `(.L_x_135) ;  /* 0x0000008000007945 */ /* 0x000fd80003800200 */
[----:B------:R-:W-:Y:S05]  /*7fa0*/  @P0 BRA `(.L_x_137) ;  /* 0x0000000000100947 */ /* 0x000fea0003800000 */
[----:B------:R-:W-:-:S04]  /*7fb0*/  ISETP.NE.U32.AND P0, PT, RZ, UR4, PT ;  /* 0x00000004ff007c0c */ /* 0x000fc8000bf05070 */
[----:B------:R-:W-:-:S13]  /*7fc0*/  ISETP.NE.AND.EX P0, PT, RZ, UR5, PT, P0 ;  /* 0x00000005ff007c0c */ /* 0x000fda000bf05300 */
[----:B------:R-:W-:Y:S05]  /*7fd0*/  @!P0 EXIT ;  /* 0x000000000000894d */ /* 0x000fea0003800000 */
[----:B------:R-:W-:Y:S05]  /*7fe0*/  BRA `(.L_x_138) ;  /* 0x0000000000087947 */ /* 0x000fea0003800000 */
.L_x_137:
[----:B------:R-:W-:-:S13]  /*7ff0*/  FSETP.NEU.AND P0, PT, R26, RZ, PT ;  /* 0x000000ff1a00720b */ /* 0x000fda0003f0d000 */
[----:B------:R-:W-:Y:S05]  /*8000*/  @!P0 EXIT ;  /* 0x000000000000894d */ /* 0x000fea0003800000 */
.L_x_138:
[----:B------:R-:W-:Y:S05]  /*8010*/  BSYNC.RECONVERGENT B0 ;  /* 0x0000000000007941 */ /* 0x000fea0003800200 */
.L_x_135:
[----:B------:R-:W-:Y:S01]  /*8020*/  ULEA UR6, UR50, UR49, 0x3 ;  /* 0x0000003132067291 */ /* 0x000fe2000f8e18ff */
[----:B------:R-:W-:-:S04]  /*8030*/  DEPBAR.LE SB0, 0x0 ;  /* 0x000080000000791a */ /* 0x000fc80000000000 */
[----:B------:R-:W-:-:S04]  /*8040*/  UIADD3 UR6, UPT, UPT, UR6, 0x98, URZ ;  /* 0x0000009806067890 */ /* 0x000fc8000fffe0ff */
[----:B------:R-:W-:-:S09]  /*8050*/  UPRMT UR6, UR53, 0x654, UR6 ;  /* 0x0000065435067896 */ /* 0x000fd20008000006 */
[----:B------:R-:W-:Y:S01]  /*8060*/  SYNCS.ARRIVE.TRANS64.RED.A1T0 RZ, [UR6], RZ ;  /* 0x000000ffffff79a7 */ /* 0x000fe20008100406 */
[----:B------:R-:W-:Y:S05]  /*8070*/  EXIT ;  /* 0x000000000000794d */ /* 0x000fea0003800000 */
.L_x_24:
[----:B---3--:R3:W4:Y:S02]  /*8080*/  SYNCS.PHASECHK.TRANS64.TRYWAIT P0, [R3+URZ+0x130], R2 ;  /* 0x00013002030075a7 */ /* 0x00872400080011ff */
[----:B----4-:R-:W-:Y:S05]  /*8090*/  @!P0 NANOSLEEP.SYNCS 0x989680 ;  /* 0x009896800000895d */ /* 0x010fea0003900000 */
[----:B------:R-:W4:Y:S02]  /*80a0*/  @!P0 SYNCS.PHASECHK.TRANS64 P0, [R3+URZ+0x130], R2 ;  /* 0x00013002030085a7 */ /* 0x000f2400080010ff */
[----:B----4-:R-:W-:Y:S05]  /*80b0*/  @!P0 BRA `(.L_x_24) ;  /* 0xfffffffc00f08947 */ /* 0x010fea000383ffff */
[----:B------:R-:W-:Y:S05]  /*80c0*/  BRA `(.L_x_139) ;  /* 0xffffff9800987947 */ /* 0x000fea000383ffff */
.L_x_27:
[----:B--2---:R-:W-:-:S07]  /*80d0*/  MOV R0, UR33 ;  /* 0x0000002100007c02 */ /* 0x004fce0008000f00 */
.L_x_140:
[----:B--2---:R2:W3:Y:S02]  /*80e0*/  SYNCS.PHASECHK.TRANS64.TRYWAIT P0, [R0+URZ+0x40], R3 ;  /* 0x00004003000075a7 */ /* 0x0044e400080011ff */
[----:B---3--:R-:W-:Y:S05]  /*80f0*/  @!P0 NANOSLEEP.SYNCS 0x989680 ;  /* 0x009896800000895d */ /* 0x008fea0003900000 */
[----:B------:R-:W3:Y:S02]  /*8100*/  @!P0 SYNCS.PHASECHK.TRANS64 P0, [R0+URZ+0x40], R3 ;  /* 0x00004003000085a7 */ /* 0x000ee400080010ff */
[----:B---3--:R-:W-:Y:S05]  /*8110*/  @!P0 BRA `(.L_x_140) ;  /* 0xfffffffc00f08947 */ /* 0x008fea000383ffff */
[----:B------:R-:W-:Y:S05]  /*8120*/  BRA `(.L_x_26) ;  /* 0xffffff9800f07947 */ /* 0x000fea000383ffff */
.L_x_34:
[----:B--2---:R-:W-:-:S07]  /*8130*/  MOV R0, UR7 ;  /* 0x0000000700007c02 */ /* 0x004fce0008000f00 */
.L_x_141:
[----:B-1----:R1:W2:Y:S02]  /*8140*/  SYNCS.PHASECHK.TRANS64.TRYWAIT P0, [R0+URZ+0x40], R3 ;  /* 0x00004003000075a7 */ /* 0x0022a400080011ff */
[----:B--2---:R-:W-:Y:S05]  /*8150*/  @!P0 NANOSLEEP.SYNCS 0x989680 ;  /* 0x009896800000895d */ /* 0x004fea0003900000 */
[----:B------:R-:W2:Y:S02]  /*8160*/  @!P0 SYNCS.PHASECHK.TRANS64 P0, [R0+URZ+0x40], R3 ;  /* 0x00004003000085a7 */ /* 0x000ea400080010ff */
[----:B--2---:R-:W-:Y:S05]  /*8170*/  @!P0 BRA `(.L_x_141) ;  /* 0xfffffffc00f08947 */ /* 0x004fea000383ffff */
[----:B------:R-:W-:Y:S05]  /*8180*/  BRA `(.L_x_33) ;  /* 0xffffff9c00e47947 */ /* 0x000fea000383ffff */
.L_x_41:
[----:B-1----:R1:W2:Y:S02]  /*8190*/  SYNCS.PHASECHK.TRANS64.TRYWAIT P0, [R3+URZ+0xc0], R0 ;  /* 0x0000c000030075a7 */ /* 0x0022a400080011ff */
[----:B--2---:R-:W-:Y:S05]  /*81a0*/  @!P0 NANOSLEEP.SYNCS 0x989680 ;  /* 0x009896800000895d */ /* 0x004fea0003900000 */
[----:B------:R-:W2:Y:S02]  /*81b0*/  @!P0 SYNCS.PHASECHK.TRANS64 P0, [R3+URZ+0xc0], R0 ;  /* 0x0000c000030085a7 */ /* 0x000ea400080010ff */
[----:B--2---:R-:W-:Y:S05]  /*81c0*/  @!P0 BRA `(.L_x_41) ;  /* 0xfffffffc00f08947 */ /* 0x004fea000383ffff */
[----:B------:R-:W-:Y:S05]  /*81d0*/  BRA `(.L_x_142) ;  /* 0xffffffa000cc7947 */ /* 0x000fea000383ffff */
.L_x_45:
[----:B-1----:R-:W-:-:S07]  /*81e0*/  MOV R0, UR4 ;  /* 0x0000000400007c02 */ /* 0x002fce0008000f00 */
.L_x_143:
[----:B-1----:R1:W2:Y:S02]  /*81f0*/  SYNCS.PHASECHK.TRANS64.TRYWAIT P0, [R0+URZ], R3 ;  /* 0x00000003000075a7 */ /* 0x0022a400080011ff */
[----:B--2---:R-:W-:Y:S05]  /*8200*/  @!P0 NANOSLEEP.SYNCS 0x989680 ;  /* 0x009896800000895d */ /* 0x004fea0003900000 */
[----:B------:R-:W2:Y:S02]  /*8210*/  @!P0 SYNCS.PHASECHK.TRANS64 P0, [R0+URZ], R3 ;  /* 0x00000003000085a7 */ /* 0x000ea400080010ff */
[----:B--2---:R-:W-:Y:S05]  /*8220*/  @!P0 BRA `(.L_x_143) ;  /* 0xfffffffc00f08947 */ /* 0x004fea000383ffff */
[----:B------:R-:W-:Y:S05]  /*8230*/  BRA `(.L_x_144) ;  /* 0xffffffa800787947 */ /* 0x000fea000383ffff */
.L_x_46:
[----:B------:R-:W-:-:S07]  /*8240*/  MOV R0, UR5 ;  /* 0x0000000500007c02 */ /* 0x000fce0008000f00 */
.L_x_145:
[----:B-1----:R1:W2:Y:S02]  /*8250*/  SYNCS.PHASECHK.TRANS64.TRYWAIT P0, [R0+URZ], R3 ;  /* 0x00000003000075a7 */ /* 0x0022a400080011ff */
[----:B--2---:R-:W-:Y:S05]  /*8260*/  @!P0 NANOSLEEP.SYNCS 0x989680 ;  /* 0x009896800000895d */ /* 0x004fea0003900000 */
[----:B------:R-:W2:Y:S02]  /*8270*/  @!P0 SYNCS.PHASECHK.TRANS64 P0, [R0+URZ], R3 ;  /* 0x00000003000085a7 */ /* 0x000ea400080010ff */
[----:B--2---:R-:W-:Y:S05]  /*8280*/  @!P0 BRA `(.L_x_145) ;  /* 0xfffffffc00f08947 */ /* 0x004fea000383ffff */
[----:B------:R-:W-:Y:S05]  /*8290*/  BRA `(.L_x_146) ;  /* 0xffffffa800847947 */ /* 0x000fea000383ffff */
.L_x_47:
[----:B------:R-:W-:-:S07]  /*82a0*/  MOV R0, UR5 ;  /* 0x0000000500007c02 */ /* 0x000fce0008000f00 */
.L_x_147:
[----:B-1----:R1:W2:Y:S02]  /*82b0*/  SYNCS.PHASECHK.TRANS64.TRYWAIT P0, [R0+URZ], R3 ;  /* 0x00000003000075a7 */ /* 0x0022a400080011ff */
[----:B--2---:R-:W-:Y:S05]  /*82c0*/  @!P0 NANOSLEEP.SYNCS 0x989680 ;  /* 0x009896800000895d */ /* 0x004fea0003900000 */
[----:B------:R-:W2:Y:S02]  /*82d0*/  @!P0 SYNCS.PHASECHK.TRANS64 P0, [R0+URZ], R3 ;  /* 0x00000003000085a7 */ /* 0x000ea400080010ff */
[----:B--2---:R-:W-:Y:S05]  /*82e0*/  @!P0 BRA `(.L_x_147) ;  /* 0xfffffffc00f08947 */ /* 0x004fea000383ffff */
[----:B------:R-:W-:Y:S05]  /*82f0*/  BRA `(.L_x_148) ;  /* 0xffffffa800907947 */ /* 0x000fea000383ffff */
.L_x_48:
[----:B------:R-:W-:-:S07]  /*8300*/  MOV R0, UR5 ;  /* 0x0000000500007c02 */ /* 0x000fce0008000f00 */
.L_x_149:
[----:B-1----:R1:W2:Y:S02]  /*8310*/  SYNCS.PHASECHK.TRANS64.TRYWAIT P0, [R0+URZ], R3 ;  /* 0x00000003000075a7 */ /* 0x0022a400080011ff */
[----:B--2---:R-:W-:Y:S05]  /*8320*/  @!P0 NANOSLEEP.SYNCS 0x989680 ;  /* 0x009896800000895d */ /* 0x004fea0003900000 */
[----:B------:R-:W2:Y:S02]  /*8330*/  @!P0 SYNCS.PHASECHK.TRANS64 P0, [R0+URZ], R3 ;  /* 0x00000003000085a7 */ /* 0x000ea400080010ff */
[----:B--2---:R-:W-:Y:S05]  /*8340*/  @!P0 BRA `(.L_x_149) ;  /* 0xfffffffc00f08947 */ /* 0x004fea000383ffff */
[----:B------:R-:W-:Y:S05]  /*8350*/  BRA `(.L_x_150) ;  /* 0xffffffa8009c7947 */ /* 0x000fea000383ffff */
.L_x_49:
[----:B------:R-:W-:-:S07]  /*8360*/  MOV R0, UR5 ;  /* 0x0000000500007c02 */ /* 0x000fce0008000f00 */
.L_x_151:
[----:B-1----:R1:W2:Y:S02]  /*8370*/  SYNCS.PHASECHK.TRANS64.TRYWAIT P0, [R0+URZ], R3 ;  /* 0x00000003000075a7 */ /* 0x0022a400080011ff */
[----:B--2---:R-:W-:Y:S05]  /*8380*/  @!P0 NANOSLEEP.SYNCS 0x989680 ;  /* 0x009896800000895d */ /* 0x004fea0003900000 */
[----:B------:R-:W2:Y:S02]  /*8390*/  @!P0 SYNCS.PHASECHK.TRANS64 P0, [R0+URZ], R3 ;  /* 0x00000003000085a7 */ /* 0x000ea400080010ff */
[----:B--2---:R-:W-:Y:S05]  /*83a0*/  @!P0 BRA `(.L_x_151) ;  /* 0xfffffffc00f08947 */ /* 0x004fea000383ffff */
[----:B------:R-:W-:Y:S05]  /*83b0*/  BRA `(.L_x_152) ;  /* 0xffffffa800a87947 */ /* 0x000fea000383ffff */
.L_x_50:
[----:B------:R-:W-:-:S07]  /*83c0*/  MOV R0, UR5 ;  /* 0x0000000500007c02 */ /* 0x000fce0008000f00 */
.L_x_153:
[----:B-1----:R1:W2:Y:S02]  /*83d0*/  SYNCS.PHASECHK.TRANS64.TRYWAIT P0, [R0+URZ], R3 ;  /* 0x00000003000075a7 */ /* 0x0022a400080011ff */
[----:B--2---:R-:W-:Y:S05]  /*83e0*/  @!P0 NANOSLEEP.SYNCS 0x989680 ;  /* 0x009896800000895d */ /* 0x004fea0003900000 */
[----:B------:R-:W2:Y:S02]  /*83f0*/  @!P0 SYNCS.PHASECHK.TRANS64 P0, [R0+URZ], R3 ;  /* 0x00000003000085a7 */ /* 0x000ea400080010ff */
[----:B--2---:R-:W-:Y:S05]  /*8400*/  @!P0 BRA `(.L_x_153) ;  /* 0xfffffffc00f08947 */ /* 0x004fea000383ffff */
[----:B------:R-:W-:Y:S05]  /*8410*/  BRA `(.L_x_154) ;  /* 0xffffffa800b47947 */ /* 0x000fea000383ffff */
.L_x_51:
[----:B------:R-:W-:-:S07]  /*8420*/  MOV R0, UR5 ;  /* 0x0000000500007c02 */ /* 0x000fce0008000f00 */
.L_x_155:
[----:B-1----:R1:W2:Y:S02]  /*8430*/  SYNCS.PHASECHK.TRANS64.TRYWAIT P0, [R0+URZ], R3 ;  /* 0x00000003000075a7 */ /* 0x0022a400080011ff */
[----:B--2---:R-:W-:Y:S05]  /*8440*/  @!P0 NANOSLEEP.SYNCS 0x989680 ;  /* 0x009896800000895d */ /* 0x004fea0003900000 */
[----:B------:R-:W2:Y:S02]  /*8450*/  @!P0 SYNCS.PHASECHK.TRANS64 P0, [R0+URZ], R3 ;  /* 0x00000003000085a7 */ /* 0x000ea400080010ff */
[----:B--2---:R-:W-:Y:S05]  /*8460*/  @!P0 BRA `(.L_x_155) ;  /* 0xfffffffc00f08947 */ /* 0x004fea000383ffff */
[----:B------:R-:W-:Y:S05]  /*8470*/  BRA `(.L_x_156) ;  /* 0xffffffa800c07947 */ /* 0x000fea000383ffff */
.L_x_54:
[----:B--2---:R2:W3:Y:S02]  /*8480*/  SYNCS.PHASECHK.TRANS64.TRYWAIT P0, [R2+URZ+0x120], R5 ;  /* 0x00012005020075a7 */ /* 0x0044e400080011ff */
[----:B---3--:R-:W-:Y:S05]  /*8490*/  @!P0 NANOSLEEP.SYNCS 0x989680 ;  /* 0x009896800000895d */ /* 0x008fea0003900000 */
[----:B------:R-:W3:Y:S02]  /*84a0*/  @!P0 SYNCS.PHASECHK.TRANS64 P0, [R2+URZ+0x120], R5 ;  /* 0x00012005020085a7 */ /* 0x000ee400080010ff */
[----:B---3--:R-:W-:Y:S05]  /*84b0*/  @!P0 BRA `(.L_x_54) ;  /* 0xfffffffc00f08947 */ /* 0x008fea000383ffff */
[----:B------:R-:W-:Y:S05]  /*84c0*/  BRA `(.L_x_157) ;  /* 0xffffffac001c7947 */ /* 0x000fea000383ffff */
.L_x_55:
[----:B------:R-:W-:-:S07]  /*84d0*/  MOV R2, UR4 ;  /* 0x0000000400027c02 */ /* 0x000fce0008000f00 */
.L_x_158:
[----:B--2---:R2:W3:Y:S02]  /*84e0*/  SYNCS.PHASECHK.TRANS64.TRYWAIT P0, [R2+URZ+0xd0], R5 ;  /* 0x0000d005020075a7 */ /* 0x0044e400080011ff */
[----:B---3--:R-:W-:Y:S05]  /*84f0*/  @!P0 NANOSLEEP.SYNCS 0x989680 ;  /* 0x009896800000895d */ /* 0x008fea0003900000 */
[----:B------:R-:W3:Y:S02]  /*8500*/  @!P0 SYNCS.PHASECHK.TRANS64 P0, [R2+URZ+0xd0], R5 ;  /* 0x0000d005020085a7 */ /* 0x000ee400080010ff */
[----:B---3--:R-:W-:Y:S05]  /*8510*/  @!P0 BRA `(.L_x_158) ;  /* 0xfffffffc00f08947 */ /* 0x008fea000383ffff */
[----:B------:R-:W-:Y:S05]  /*8520*/  BRA `(.L_x_159) ;  /* 0xffffffac002c7947 */ /* 0x000fea000383ffff */
.L_x_56:
[----:B--2---:R2:W3:Y:S02]  /*8530*/  SYNCS.PHASECHK.TRANS64.TRYWAIT P1, [R2+URZ+0xc0], R5 ;  /* 0x0000c005020075a7 */ /* 0x0044e400080211ff */
[----:B---3--:R-:W-:Y:S05]  /*8540*/  @!P1 NANOSLEEP.SYNCS 0x989680 ;  /* 0x009896800000995d */ /* 0x008fea0003900000 */
[----:B------:R-:W3:Y:S02]  /*8550*/  @!P1 SYNCS.PHASECHK.TRANS64 P1, [R2+URZ+0xc0], R5 ;  /* 0x0000c005020095a7 */ /* 0x000ee400080210ff */
[----:B---3--:R-:W-:Y:S05]  /*8560*/  @!P1 BRA `(.L_x_56) ;  /* 0xfffffffc00f09947 */ /* 0x008fea000383ffff */
[----:B------:R-:W-:Y:S05]  /*8570*/  BRA `(.L_x_160) ;  /* 0xffffffac005c7947 */ /* 0x000fea000383ffff */
.L_x_59:
[----:B------:R-:W-:-:S07]  /*8580*/  MOV R0, UR4 ;  /* 0x0000000400007c02 */ /* 0x000fce0008000f00 */
.L_x_161:
[----:B--2---:R2:W3:Y:S02]  /*8590*/  SYNCS.PHASECHK.TRANS64.TRYWAIT P0, [R0+URZ+0xd0], R3 ;  /* 0x0000d003000075a7 */ /* 0x0044e400080011ff */
[----:B---3--:R-:W-:Y:S05]  /*85a0*/  @!P0 NANOSLEEP.SYNCS 0x989680 ;  /* 0x009896800000895d */ /* 0x008fea0003900000 */
[----:B------:R-:W3:Y:S02]  /*85b0*/  @!P0 SYNCS.PHASECHK.TRANS64 P0, [R0+URZ+0xd0], R3 ;  /* 0x0000d003000085a7 */ /* 0x000ee400080010ff */
[----:B---3--:R-:W-:Y:S05]  /*85c0*/  @!P0 BRA `(.L_x_161) ;  /* 0xfffffffc00f08947 */ /* 0x008fea000383ffff */
[----:B------:R-:W-:Y:S05]  /*85d0*/  BRA `(.L_x_58) ;  /* 0xffffffac00b07947 */ /* 0x000fea000383ffff */
.L_x_68:
[----:B--2---:R-:W-:-:S04]  /*85e0*/  MOV R0, UR5 ;  /* 0x0000000500007c02 */ /* 0x004fc80008000f00 */
[----:B------:R2:W3:Y:S03]  /*85f0*/  SYNCS.PHASECHK.TRANS64.TRYWAIT P0, [R0+URZ+0x8], R7 ;  /* 0x00000807000075a7 */ /* 0x0004e600080011ff */
[----:B---3--:R-:W-:Y:S05]  /*8600*/  @!P0 NANOSLEEP.SYNCS 0x989680 ;  /* 0x009896800000895d */ /* 0x008fea0003900000 */
[----:B------:R-:W3:Y:S02]  /*8610*/  @!P0 SYNCS.PHASECHK.TRANS64 P0, [R0+URZ+0x8], R7 ;  /* 0x00000807000085a7 */ /* 0x000ee400080010ff */
[----:B---3--:R-:W-:Y:S05]  /*8620*/  @!P0 BRA `(.L_x_68) ;  /* 0xfffffffc00ec8947 */ /* 0x008fea000383ffff */
[----:B------:R-:W-:Y:S05]  /*8630*/  BRA `(.L_x_67) ;  /* 0xffffffb000647947 */ /* 0x000fea000383ffff */
.L_x_70:
[----:B------:R-:W-:Y:S01]  /*8640*/  BSSY B0, `(.L_x_162) ;  /* 0x0000006000007945 */ /* 0x000fe20003800000 */
[----:B------:R-:W-:-:S07]  /*8650*/  MOV R15, 0xffffffff ;  /* 0xffffffff000f7802 */ /* 0x000fce0000000f00 */
[----:B-12--5:R-:W-:Y:S05]  /*8660*/  WARPSYNC.COLLECTIVE R15, `(.L_x_163) ;  /* 0x000000000f0c7348 */ /* 0x026fea0003c00000 */
[----:B------:R-:W-:Y:S02]  /*8670*/  ELECT P6, UR79, PT ;  /* 0x00000000004f782f */ /* 0x000fe400038c0000 */
[----:B------:R-:W-:Y:S01]  /*8680*/  MOV R14, UR79 ;  /* 0x0000004f000e7c02 */ /* 0x000fe20008000f00 */
[----:B-12--5:R-:W-:Y:S10]  /*8690*/  ENDCOLLECTIVE ;  /* 0x000000000000791b */ /* 0x026ff40003800000 */
.L_x_163:
[----:B------:R-:W-:Y:S05]  /*86a0*/  BSYNC B0 ;  /* 0x0000000000007941 */ /* 0x000fea0003800000 */
.L_x_162:
[----:B------:R-:W-:Y:S01]  /*86b0*/  PLOP3.LUT P0, PT, P6, PT, PT, 0x80, 0x8 ;  /* 0x000000000008781c */ /* 0x000fe2000370f070 */
[----:B------:R-:W-:-:S12]  /*86c0*/  BRA `(.L_x_164) ;  /* 0xffffffb000907947 */ /* 0x000fd8000383ffff */
.L_x_72:
[----:B--2---:R-:W-:-:S04]  /*86d0*/  MOV R0, UR5 ;  /* 0x0000000500007c02 */ /* 0x004fc80008000f00 */
[----:B------:R2:W3:Y:S03]  /*86e0*/  SYNCS.PHASECHK.TRANS64.TRYWAIT P0, [R0+URZ+0x8], R5 ;  /* 0x00000805000075a7 */ /* 0x0004e600080011ff */
[----:B---3--:R-:W-:Y:S05]  /*86f0*/  @!P0 NANOSLEEP.SYNCS 0x989680 ;  /* 0x009896800000895d */ /* 0x008fea0003900000 */
[----:B------:R-:W3:Y:S02]  /*8700*/  @!P0 SYNCS.PHASECHK.TRANS64 P0, [R0+URZ+0x8], R5 ;  /* 0x00000805000085a7 */ /* 0x000ee400080010ff */
[----:B---3--:R-:W-:Y:S05]  /*8710*/  @!P0 BRA `(.L_x_72) ;  /* 0xfffffffc00ec8947 */ /* 0x008fea000383ffff */
[----:B------:R-:W-:Y:S05]  /*8720*/  BRA `(.L_x_71) ;  /* 0xffffffb000947947 */ /* 0x000fea000383ffff */
.L_x_73:
[----:B-1----:R1:W2:Y:S02]  /*8730*/  SYNCS.PHASECHK.TRANS64.TRYWAIT P0, [R0+URZ+0xc0], R5 ;  /* 0x0000c005000075a7 */ /* 0x0022a400080011ff */
[----:B--2---:R-:W-:Y:S05]  /*8740*/  @!P0 NANOSLEEP.SYNCS 0x989680 ;  /* 0x009896800000895d */ /* 0x004fea0003900000 */
[----:B------:R-:W2:Y:S02]  /*8750*/  @!P0 SYNCS.PHASECHK.TRANS64 P0, [R0+URZ+0xc0], R5 ;  /* 0x0000c005000085a7 */ /* 0x000ea400080010ff */
[----:B--2---:R-:W-:Y:S05]  /*8760*/  @!P0 BRA `(.L_x_73) ;  /* 0xfffffffc00f08947 */ /* 0x004fea000383ffff */
[----:B------:R-:W-:Y:S05]  /*8770*/  BRA `(.L_x_165) ;  /* 0xffffffb400a07947 */ /* 0x000fea000383ffff */
.L_x_75:
[----:B------:R-:W-:-:S07]  /*8780*/  MOV R0, UR46 ;  /* 0x0000002e00007c02 */ /* 0x000fce0008000f00 */
.L_x_166:
[----:B-1----:R1:W2:Y:S02]  /*8790*/  SYNCS.PHASECHK.TRANS64.TRYWAIT P0, [R0+URZ+0x100], R5 ;  /* 0x00010005000075a7 */ /* 0x0022a400080011ff */
[----:B--2---:R-:W-:Y:S05]  /*87a0*/  @!P0 NANOSLEEP.SYNCS 0x989680 ;  /* 0x009896800000895d */ /* 0x004fea0003900000 */
[----:B------:R-:W2:Y:S02]  /*87b0*/  @!P0 SYNCS.PHASECHK.TRANS64 P0, [R0+URZ+0x100], R5 ;  /* 0x00010005000085a7 */ /* 0x000ea400080010ff */
[----:B--2---:R-:W-:Y:S05]  /*87c0*/  @!P0 BRA `(.L_x_166) ;  /* 0xfffffffc00f08947 */ /* 0x004fea000383ffff */
[----:B------:R-:W-:Y:S05]  /*87d0*/  BRA `(.L_x_167) ;  /* 0xffffffb400ec7947 */ /* 0x000fea000383ffff */
.L_x_78:
[----:B------:R-:W-:Y:S07]  /*87e0*/  MOV R0, UR7 ;  /* 0x0000000700007c02 */ /* 0x000fee0008000f00 */
.L_x_168:
[----:B-1----:R1:W2:Y:S02]  /*87f0*/  SYNCS.PHASECHK.TRANS64.TRYWAIT P0, [R0+URZ], R5 ;  /* 0x00000005000075a7 */ /* 0x0022a400080011ff */
[----:B--2---:R-:W-:Y:S05]  /*8800*/  @!P0 NANOSLEEP.SYNCS 0x989680 ;  /* 0x009896800000895d */ /* 0x004fea0003900000 */
[----:B------:R-:W2:Y:S02]  /*8810*/  @!P0 SYNCS.PHASECHK.TRANS64 P0, [R0+URZ], R5 ;  /* 0x00000005000085a7 */ /* 0x000ea400080010ff */
[----:B--2---:R-:W-:Y:S05]  /*8820*/  @!P0 BRA `(.L_x_168) ;  /* 0xfffffffc00f08947 */ /* 0x004fea000383ffff */
[----:B------:R-:W-:Y:S05]  /*8830*/  BRA `(.L_x_77) ;  /* 0xffffffb800007947 */ /* 0x000fea000383ffff */
.L_x_82:
[----:B-1----:R-:W-:-:S07]  /*8840*/  MOV R0, UR4 ;  /* 0x0000000400007c02 */ /* 0x002fce0008000f00 */
.L_x_169:
[----:B-1----:R1:W2:Y:S02]  /*8850*/  SYNCS.PHASECHK.TRANS64.TRYWAIT P0, [R0+URZ], R3 ;  /* 0x00000003000075a7 */ /* 0x0022a400080011ff */
[----:B--2---:R-:W-:Y:S05]  /*8860*/  @!P0 NANOSLEEP.SYNCS 0x989680 ;  /* 0x009896800000895d */ /* 0x004fea0003900000 */
[----:B------:R-:W2:Y:S02]  /*8870*/  @!P0 SYNCS.PHASECHK.TRANS64 P0, [R0+URZ], R3 ;  /* 0x00000003000085a7 */ /* 0x000ea400080010ff */
[----:B--2---:R-:W-:Y:S05]  /*8880*/  @!P0 BRA `(.L_x_169) ;  /* 0xfffffffc00f08947 */ /* 0x004fea000383ffff */
[----:B------:R-:W-:Y:S05]  /*8890*/  BRA `(.L_x_170) ;  /* 0xffffffbc00447947 */ /* 0x000fea000383ffff */
.L_x_83:
[----:B------:R-:W-:-:S07]  /*88a0*/  MOV R0, UR5 ;  /* 0x0000000500007c02 */ /* 0x000fce0008000f00 */
.L_x_171:
[----:B-1----:R1:W2:Y:S02]  /*88b0*/  SYNCS.PHASECHK.TRANS64.TRYWAIT P0, [R0+URZ], R3 ;  /* 0x00000003000075a7 */ /* 0x0022a400080011ff */
[----:B--2---:R-:W-:Y:S05]  /*88c0*/  @!P0 NANOSLEEP.SYNCS 0x989680 ;  /* 0x009896800000895d */ /* 0x004fea0003900000 */
[----:B------:R-:W2:Y:S02]  /*88d0*/  @!P0 SYNCS.PHASECHK.TRANS64 P0, [R0+URZ], R3 ;  /* 0x00000003000085a7 */ /* 0x000ea400080010ff */
[----:B--2---:R-:W-:Y:S05]  /*88e0*/  @!P0 BRA `(.L_x_171) ;  /* 0xfffffffc00f08947 */ /* 0x004fea000383ffff */
[----:B------:R-:W-:Y:S05]  /*88f0*/  BRA `(.L_x_172) ;  /* 0xffffffbc00507947 */ /* 0x000fea000383ffff */
.L_x_84:
[----:B------:R-:W-:-:S07]  /*8900*/  MOV R0, UR5 ;  /* 0x0000000500007c02 */ /* 0x000fce0008000f00 */
.L_x_173:
[----:B-1----:R1:W2:Y:S02]  /*8910*/  SYNCS.PHASECHK.TRANS64.TRYWAIT P0, [R0+URZ], R3 ;  /* 0x00000003000075a7 */ /* 0x0022a400080011ff */
[----:B--2---:R-:W-:Y:S05]  /*8920*/  @!P0 NANOSLEEP.SYNCS 0x989680 ;  /* 0x009896800000895d */ /* 0x004fea0003900000 */
[----:B------:R-:W2:Y:S02]  /*8930*/  @!P0 SYNCS.PHASECHK.TRANS64 P0, [R0+URZ], R3 ;  /* 0x00000003000085a7 */ /* 0x000ea400080010ff */
[----:B--2---:R-:W-:Y:S05]  /*8940*/  @!P0 BRA `(.L_x_173) ;  /* 0xfffffffc00f08947 */ /* 0x004fea000383ffff */
[----:B------:R-:W-:Y:S05]  /*8950*/  BRA `(.L_x_174) ;  /* 0xffffffbc005c7947 */ /* 0x000fea000383ffff */
.L_x_87:
[----:B------:R-:W-:-:S07]  /*8960*/  MOV R0, UR41 ;  /* 0x0000002900007c02 */ /* 0x000fce0008000f00 */
.L_x_175:
[----:B-1----:R1:W2:Y:S02]  /*8970*/  SYNCS.PHASECHK.TRANS64.TRYWAIT P1, [R0+URZ+0x140], R3 ;  /* 0x00014003000075a7 */ /* 0x0022a400080211ff */
[----:B--2---:R-:W-:Y:S05]  /*8980*/  @!P1 NANOSLEEP.SYNCS 0x989680 ;  /* 0x009896800000995d */ /* 0x004fea0003900000 */
[----:B------:R-:W2:Y:S02]  /*8990*/  @!P1 SYNCS.PHASECHK.TRANS64 P1, [R0+URZ+0x140], R3 ;  /* 0x00014003000095a7 */ /* 0x000ea400080210ff */
[----:B--2---:R-:W-:Y:S05]  /*89a0*/  @!P1 BRA `(.L_x_175) ;  /* 0xfffffffc00f09947 */ /* 0x004fea000383ffff */
[----:B------:R-:W-:Y:S05]  /*89b0*/  BRA `(.L_x_176) ;  /* 0xffffffbc00a87947 */ /* 0x000fea000383ffff */
.L_x_92:
[----:B---3--:R3:W4:Y:S02]  /*89c0*/  SYNCS.PHASECHK.TRANS64.TRYWAIT P0, [R12+URZ+0xc0], R9 ;  /* 0x0000c0090c0075a7 */ /* 0x00872400080011ff */
[----:B----4-:R-:W-:Y:S05]  /*89d0*/  @!P0 NANOSLEEP.SYNCS 0x989680 ;  /* 0x009896800000895d */ /* 0x010fea0003900000 */
[----:B------:R-:W4:Y:S02]  /*89e0*/  @!P0 SYNCS.PHASECHK.TRANS64 P0, [R12+URZ+0xc0], R9 ;  /* 0x0000c0090c0085a7 */ /* 0x000f2400080010ff */
[----:B----4-:R-:W-:Y:S05]  /*89f0*/  @!P0 BRA `(.L_x_92) ;  /* 0xfffffffc00f08947 */ /* 0x010fea000383ffff */
[----:B------:R-:W-:Y:S05]  /*8a00*/  BRA `(.L_x_177) ;  /* 0xffffffc000c07947 */ /* 0x000fea000383ffff */
.L_x_95:
[----:B------:R-:W-:Y:S07]  /*8a10*/  MOV R0, UR29 ;  /* 0x0000001d00007c02 */ /* 0x000fee0008000f00 */
.L_x_178:
[----:B-1----:R1:W3:Y:S02]  /*8a20*/  SYNCS.PHASECHK.TRANS64.TRYWAIT P2, [R0+URZ+0xb8], R9 ;  /* 0x0000b809000075a7 */ /* 0x0022e400080411ff */
[----:B---3--:R-:W-:Y:S05]  /*8a30*/  @!P2 NANOSLEEP.SYNCS 0x989680 ;  /* 0x009896800000a95d */ /* 0x008fea0003900000 */
[----:B------:R-:W3:Y:S02]  /*8a40*/  @!P2 SYNCS.PHASECHK.TRANS64 P2, [R0+URZ+0xb8], R9 ;  /* 0x0000b8090000a5a7 */ /* 0x000ee400080410ff */
[----:B---3--:R-:W-:Y:S05]  /*8a50*/  @!P2 BRA `(.L_x_178) ;  /* 0xfffffffc00f0a947 */ /* 0x008fea000383ffff */
[----:B------:R-:W-:Y:S05]  /*8a60*/  BRA `(.L_x_94) ;  /* 0xffffffc800247947 */ /* 0x000fea000383ffff */
.L_x_98:
[----:B---3--:R-:W-:Y:S07]  /*8a70*/  MOV R0, UR4 ;  /* 0x0000000400007c02 */ /* 0x008fee0008000f00 */
.L_x_179:
[----:B-1----:R1:W3:Y:S02]  /*8a80*/  SYNCS.PHASECHK.TRANS64.TRYWAIT P0, [R0+URZ+0x98], R9 ;  /* 0x00009809000075a7 */ /* 0x0022e400080011ff */
[----:B---3--:R-:W-:Y:S05]  /*8a90*/  @!P0 NANOSLEEP.SYNCS 0x989680 ;  /* 0x009896800000895d */ /* 0x008fea0003900000 */
[----:B------:R-:W3:Y:S02]  /*8aa0*/  @!P0 SYNCS.PHASECHK.TRANS64 P0, [R0+URZ+0x98], R9 ;  /* 0x00009809000085a7 */ /* 0x000ee400080010ff */
[----:B---3--:R-:W-:Y:S05]  /*8ab0*/  @!P0 BRA `(.L_x_179) ;  /* 0xfffffffc00f08947 */ /* 0x008fea000383ffff */
[----:B------:R-:W-:Y:S05]  /*8ac0*/  BRA `(.L_x_180) ;  /* 0xffffffc800847947 */ /* 0x000fea000383ffff */
.L_x_99:
[----:B------:R-:W-:Y:S07]  /*8ad0*/  MOV R9, UR5 ;  /* 0x0000000500097c02 */ /* 0x000fee0008000f00 */
.L_x_181:
[----:B-1----:R1:W3:Y:S02]  /*8ae0*/  SYNCS.PHASECHK.TRANS64.TRYWAIT P0, [R9+URZ+0x98], R6 ;  /* 0x00009806090075a7 */ /* 0x0022e400080011ff */
[----:B---3--:R-:W-:Y:S05]  /*8af0*/  @!P0 NANOSLEEP.SYNCS 0x989680 ;  /* 0x009896800000895d */ /* 0x008fea0003900000 */
[----:B------:R-:W3:Y:S02]  /*8b00*/  @!P0 SYNCS.PHASECHK.TRANS64 P0, [R9+URZ+0x98], R6 ;  /* 0x00009806090085a7 */ /* 0x000ee400080010ff */
[----:B---3--:R-:W-:Y:S05]  /*8b10*/  @!P0 BRA `(.L_x_181) ;  /* 0xfffffffc00f08947 */ /* 0x008fea000383ffff */
[----:B------:R-:W-:Y:S05]  /*8b20*/  BRA `(.L_x_182) ;  /* 0xffffffc800fc7947 */ /* 0x000fea000383ffff */
.L_x_101:
[----:B------:R-:W-:-:S07]  /*8b30*/  MOV R0, UR4 ;  /* 0x0000000400007c02 */ /* 0x000fce0008000f00 */
.L_x_183:
[----:B-1----:R1:W3:Y:S02]  /*8b40*/  SYNCS.PHASECHK.TRANS64.TRYWAIT P0, [R0+URZ], R3 ;  /* 0x00000003000075a7 */ /* 0x0022e400080011ff */
[----:B---3--:R-:W-:Y:S05]  /*8b50*/  @!P0 NANOSLEEP.SYNCS 0x989680 ;  /* 0x009896800000895d */ /* 0x008fea0003900000 */
[----:B------:R-:W3:Y:S02]  /*8b60*/  @!P0 SYNCS.PHASECHK.TRANS64 P0, [R0+URZ], R3 ;  /* 0x00000003000085a7 */ /* 0x000ee400080010ff */
[----:B---3--:R-:W-:Y:S05]  /*8b70*/  @!P0 BRA `(.L_x_183) ;  /* 0xfffffffc00f08947 */ /* 0x008fea000383ffff */
[----:B------:R-:W-:Y:S05]  /*8b80*/  BRA `(.L_x_184) ;  /* 0xffffffcc00ac7947 */ /* 0x000fea000383ffff */
.L_x_102:
[----:B------:R-:W-:-:S07]  /*8b90*/  MOV R0, UR5 ;  /* 0x0000000500007c02 */ /* 0x000fce0008000f00 */
.L_x_185:
[----:B-1----:R1:W3:Y:S02]  /*8ba0*/  SYNCS.PHASECHK.TRANS64.TRYWAIT P0, [R0+URZ], R3 ;  /* 0x00000003000075a7 */ /* 0x0022e400080011ff */
[----:B---3--:R-:W-:Y:S05]  /*8bb0*/  @!P0 NANOSLEEP.SYNCS 0x989680 ;  /* 0x009896800000895d */ /* 0x008fea0003900000 */
[----:B------:R-:W3:Y:S02]  /*8bc0*/  @!P0 SYNCS.PHASECHK.TRANS64 P0, [R0+URZ], R3 ;  /* 0x00000003000085a7 */ /* 0x000ee400080010ff */
[----:B---3--:R-:W-:Y:S05]  /*8bd0*/  @!P0 BRA `(.L_x_185) ;  /* 0xfffffffc00f08947 */ /* 0x008fea000383ffff */
[----:B------:R-:W-:Y:S05]  /*8be0*/  BRA `(.L_x_186) ;  /* 0xffffffcc00b87947 */ /* 0x000fea000383ffff */
.L_x_104:
[----:B--2---:R2:W4:Y:S02]  /*8bf0*/  SYNCS.PHASECHK.TRANS64.TRYWAIT P0, [R3+URZ+0xc0], R0 ;  /* 0x0000c000030075a7 */ /* 0x00452400080011ff */
[----:B----4-:R-:W-:Y:S05]  /*8c00*/  @!P0 NANOSLEEP.SYNCS 0x989680 ;  /* 0x009896800000895d */ /* 0x010fea0003900000 */
[----:B------:R-:W4:Y:S02]  /*8c10*/  @!P0 SYNCS.PHASECHK.TRANS64 P0, [R3+URZ+0xc0], R0 ;  /* 0x0000c000030085a7 */ /* 0x000f2400080010ff */
[----:B----4-:R-:W-:Y:S05]  /*8c20*/  @!P0 BRA `(.L_x_104) ;  /* 0xfffffffc00f08947 */ /* 0x010fea000383ffff */
[----:B------:R-:W-:Y:S05]  /*8c30*/  BRA `(.L_x_187) ;  /* 0xffffffd000b07947 */ /* 0x000fea000383ffff */
.L_x_114:
[----:B-1----:R1:W2:Y:S02]  /*8c40*/  SYNCS.PHASECHK.TRANS64.TRYWAIT P0, [R0+URZ+0x80], R5 ;  /* 0x00008005000075a7 */ /* 0x0022a400080011ff */
[----:B--2---:R-:W-:Y:S05]  /*8c50*/  @!P0 NANOSLEEP.SYNCS 0x989680 ;  /* 0x009896800000895d */ /* 0x004fea0003900000 */
[----:B------:R-:W2:Y:S02]  /*8c60*/  @!P0 SYNCS.PHASECHK.TRANS64 P0, [R0+URZ+0x80], R5 ;  /* 0x00008005000085a7 */ /* 0x000ea400080010ff */
[----:B--2---:R-:W-:Y:S05]  /*8c70*/  @!P0 BRA `(.L_x_114) ;  /* 0xfffffffc00f08947 */ /* 0x004fea000383ffff */
[----:B------:R-:W-:Y:S05]  /*8c80*/  BRA `(.L_x_113) ;  /* 0xffffffe0002c7947 */ /* 0x000fea000383ffff */
.L_x_116:
[----:B-1----:R1:W3:Y:S02]  /*8c90*/  SYNCS.PHASECHK.TRANS64.TRYWAIT P1, [R82+URZ+0xe0], R3 ;  /* 0x0000e003520075a7 */ /* 0x0022e400080211ff */
[----:B---3--:R-:W-:Y:S05]  /*8ca0*/  @!P1 NANOSLEEP.SYNCS 0x989680 ;  /* 0x009896800000995d */ /* 0x008fea0003900000 */
[----:B------:R-:W3:Y:S02]  /*8cb0*/  @!P1 SYNCS.PHASECHK.TRANS64 P1, [R82+URZ+0xe0], R3 ;  /* 0x0000e003520095a7 */ /* 0x000ee400080210ff */
[----:B---3--:R-:W-:Y:S05]  /*8cc0*/  @!P1 BRA `(.L_x_116) ;  /* 0xfffffffc00f09947 */ /* 0x008fea000383ffff */
[----:B------:R-:W-:Y:S05]  /*8cd0*/  BRA `(.L_x_115) ;  /* 0xffffffe000647947 */ /* 0x000fea000383ffff */
.L_x_127:
[----:B---3--:R3:W4:Y:S02]  /*8ce0*/  SYNCS.PHASECHK.TRANS64.TRYWAIT P0, [R2+URZ+0x80], R5 ;  /* 0x00008005020075a7 */ /* 0x00872400080011ff */
[----:B----4-:R-:W-:Y:S05]  /*8cf0*/  @!P0 NANOSLEEP.SYNCS 0x989680 ;  /* 0x009896800000895d */ /* 0x010fea0003900000 */
[----:B------:R-:W4:Y:S02]  /*8d00*/  @!P0 SYNCS.PHASECHK.TRANS64 P0, [R2+URZ+0x80], R5 ;  /* 0x00008005020085a7 */ /* 0x000f2400080010ff */
[----:B----4-:R-:W-:Y:S05]  /*8d10*/  @!P0 BRA `(.L_x_127) ;  /* 0xfffffffc00f08947 */ /* 0x010fea000383ffff */
[----:B------:R-:W-:Y:S05]  /*8d20*/  BRA `(.L_x_126) ;  /* 0xffffffe800287947 */ /* 0x000fea000383ffff */
        .weak           $__internal_0_$__cuda_sm10x_tcgen05_guardrail_trap_col_being_dealloced_not_returned_by_alloc
        .type           $__internal_0_$__cuda_sm10x_tcgen05_guardrail_trap_col_being_dealloced_not_returned_by_alloc,@function
        .size           $__internal_0_$__cuda_sm10x_tcgen05_guardrail_trap_col_being_dealloced_not_returned_by_alloc,($__internal_1_$__cuda_sm10x_tcgen05_guardrail_trap_phase_invalid_during_alloc - $__internal_0_$__cuda_sm10x_tcgen05_guardrail_trap_col_being_dealloced_not_returned_by_alloc)
$__internal_0_$__cuda_sm10x_tcgen05_guardrail_trap_col_being_dealloced_not_returned_by_alloc:
[----:B------:R-:W-:Y:S05]  /*8d30*/  BPT.TRAP 0x1 ;  /* 0x000000040000795c */ /* 0x000fea0000300000 */
[----:B------:R-:W-:-:S04]  /*8d40*/  HFMA2 R3, -RZ, RZ, 0, 0 ;  /* 0x00000000ff037431 */ /* 0x000fc800000001ff */
[----:B------:R-:W-:Y:S05]  /*8d50*/  RET.REL.NODEC R2 `(_ZN7cutlass13device_kernelINS_4gemm6kernel13GemmUniversalIN4cute5tupleIJiiiiEEENS1_10collective13CollectiveMmaINS1_35MainloopSm100TmaUmmaWarpSpecializedILi8ELi2ELi4ENS5_IJNS4_1CILi2EEENSA_ILi4EEENSA_ILi1EEEEEEEENS5_IJNSA_ILi128EEENSA_ILi64EEESH_EEEfNS5_IJlSD_lEEEfSJ_NS4_8TiledMMAINS4_8MMA_AtomIJNS4_23SM100_MMA_TF32_2x1SM_SSINS_10tfloat32_tESN_fLi128ELi64ELNS4_4UMMA5MajorE0ELSP_0ELNSO_7ScaleInE0ELSQ_0EEEEEENS4_6LayoutINS5_IJSD_SD_SD_EEENS5_IJNSA_ILi0EEESV_SV_EEEEENS5_IJNS4_10UnderscoreESY_SY_EEEEENS4_28SM100_TMA_2SM_LOAD_MULTICASTENS4_14ComposedLayoutINS4_7SwizzleILi3ELi4ELi3EEENS4_18smem_ptr_flag_bitsILi32EEENST_INS5_IJNSA_ILi8EEENSA_ILi32EEEEEENS5_IJS18_SD_EEEEEEEvNS4_8identityENS4_18SM100_TMA_2SM_LOADES1C_vS1D_EENS_8epilogue10collective18CollectiveEpilogueINS1G_23Sm100TmaWarpSpecializedILi3ELi2ELi16ELb1ELb0EEEJNS5_IJSH_SH_SH_EEENS5_IJNST_ISH_SD_EENST_INS5_IJNSA_ILi16EEESB_EEENS5_IJSD_S18_EEEEEEEEfSJ_fSJ_NS1G_6fusion15FusionCallbacksIS1K_NS1S_17LinearCombinationIffffLNS_15FloatRoundStyleE2EEES1L_S1R_JEEENS4_5SM1004TMEM4LOAD26SM100_TMEM_LOAD_32dp32b16xENS4_13SM90_TMA_LOADENS12_INS13_ILi2ELi4ELi3EEES16_NST_INS5_IJS17_S1N_EEENS5_IJS1N_SD_EEEEEEENS4_39AutoVectorizingCopyWithAssumedAlignmentILi128EEENS4_14SM90_TMA_STOREES27_S29_S29_EEEvvEEEEvNT_6ParamsE) ;  /* 0xffffff7002a87950 */ /* 0x000fea0003c3ffff */
        .weak           $__internal_1_$__cuda_sm10x_tcgen05_guardrail_trap_phase_invalid_during_alloc
        .type           $__internal_1_$__cuda_sm10x_tcgen05_guardrail_trap_phase_invalid_during_alloc,@function
        .size           $__internal_1_$__cuda_sm10x_tcgen05_guardrail_trap_phase_invalid_during_alloc,($__internal_2_$__cuda_sm10x_tcgen05_guardrail_trap_unallocated_columns_being_dealloced - $__internal_1_$__cuda_sm10x_tcgen05_guardrail_trap_phase_invalid_during_alloc)
$__internal_1_$__cuda_sm10x_tcgen05_guardrail_trap_phase_invalid_during_alloc:
[----:B------:R-:W-:Y:S05]  /*8d60*/  BPT.TRAP 0x1 ;  /* 0x000000040000795c */ /* 0x000fea0000300000 */
[----:B------:R-:W-:-:S04]  /*8d70*/  MOV R5, 0x0 ;  /* 0x0000000000057802 */ /* 0x000fc80000000f00 */
[----:B------:R-:W-:Y:S05]  /*8d80*/  RET.REL.NODEC R4 `(_ZN7cutlass13device_kernelINS_4gemm6kernel13GemmUniversalIN4cute5tupleIJiiiiEEENS1_10collective13CollectiveMmaINS1_35MainloopSm100TmaUmmaWarpSpecializedILi8ELi2ELi4ENS5_IJNS4_1CILi2EEENSA_ILi4EEENSA_ILi1EEEEEEEENS5_IJNSA_ILi128EEENSA_ILi64EEESH_EEEfNS5_IJlSD_lEEEfSJ_NS4_8TiledMMAINS4_8MMA_AtomIJNS4_23SM100_MMA_TF32_2x1SM_SSINS_10tfloat32_tESN_fLi128ELi64ELNS4_4UMMA5MajorE0ELSP_0ELNSO_7ScaleInE0ELSQ_0EEEEEENS4_6LayoutINS5_IJSD_SD_SD_EEENS5_IJNSA_ILi0EEESV_SV_EEEEENS5_IJNS4_10UnderscoreESY_SY_EEEEENS4_28SM100_TMA_2SM_LOAD_MULTICASTENS4_14ComposedLayoutINS4_7SwizzleILi3ELi4ELi3EEENS4_18smem_ptr_flag_bitsILi32EEENST_INS5_IJNSA_ILi8EEENSA_ILi32EEEEEENS5_IJS18_SD_EEEEEEEvNS4_8identityENS4_18SM100_TMA_2SM_LOADES1C_vS1D_EENS_8epilogue10collective18CollectiveEpilogueINS1G_23Sm100TmaWarpSpecializedILi3ELi2ELi16ELb1ELb0EEEJNS5_IJSH_SH_SH_EEENS5_IJNST_ISH_SD_EENST_INS5_IJNSA_ILi16EEESB_EEENS5_IJSD_S18_EEEEEEEEfSJ_fSJ_NS1G_6fusion15FusionCallbacksIS1K_NS1S_17LinearCombinationIffffLNS_15FloatRoundStyleE2EEES1L_S1R_JEEENS4_5SM1004TMEM4LOAD26SM100_TMEM_LOAD_32dp32b16xENS4_13SM90_TMA_LOADENS12_INS13_ILi2ELi4ELi3EEES16_NST_INS5_IJS17_S1N_EEENS5_IJS1N_SD_EEEEEEENS4_39AutoVectorizingCopyWithAssumedAlignmentILi128EEENS4_14SM90_TMA_STOREES27_S29_S29_EEEvvEEEEvNT_6ParamsE) ;  /* 0xffffff70049c7950 */ /* 0x000fea0003c3ffff */
        .weak           $__internal_2_$__cuda_sm10x_tcgen05_guardrail_trap_unallocated_columns_being_dealloced
        .type           $__internal_2_$__cuda_sm10x_tcgen05_guardrail_trap_unallocated_columns_being_dealloced,@function
        .size           $__internal_2_$__cuda_sm10x_tcgen05_guardrail_trap_unallocated_columns_being_dealloced,(.L_x_189 - $__internal_2_$__cuda_sm10x_tcgen05_guardrail_trap_unallocated_columns_being_dealloced)
$__internal_2_$__cuda_sm10x_tcgen05_guardrail_trap_unallocated_columns_being_dealloced:
[----:B------:R-:W-:Y:S05]  /*8d90*/  BPT.TRAP 0x1 ;  /* 0x000000040000795c */ /* 0x000fea0000300000 */
[----:B------:R-:W-:-:S04]  /*8da0*/  HFMA2 R3, -RZ, RZ, 0, 0 ;  /* 0x00000000ff037431 */ /* 0x000fc800000001ff */
[----:B------:R-:W-:Y:S05]  /*8db0*/  RET.REL.NODEC R2 `(_ZN7cutlass13device_kernelINS_4gemm6kernel13GemmUniversalIN4cute5tupleIJiiiiEEENS1_10collective13CollectiveMmaINS1_35MainloopSm100TmaUmmaWarpSpecializedILi8ELi2ELi4ENS5_IJNS4_1CILi2EEENSA_ILi4EEENSA_ILi1EEEEEEEENS5_IJNSA_ILi128EEENSA_ILi64EEESH_EEEfNS5_IJlSD_lEEEfSJ_NS4_8TiledMMAINS4_8MMA_AtomIJNS4_23SM100_MMA_TF32_2x1SM_SSINS_10tfloat32_tESN_fLi128ELi64ELNS4_4UMMA5MajorE0ELSP_0ELNSO_7ScaleInE0ELSQ_0EEEEEENS4_6LayoutINS5_IJSD_SD_SD_EEENS5_IJNSA_ILi0EEESV_SV_EEEEENS5_IJNS4_10UnderscoreESY_SY_EEEEENS4_28SM100_TMA_2SM_LOAD_MULTICASTENS4_14ComposedLayoutINS4_7SwizzleILi3ELi4ELi3EEENS4_18smem_ptr_flag_bitsILi32EEENST_INS5_IJNSA_ILi8EEENSA_ILi32EEEEEENS5_IJS18_SD_EEEEEEEvNS4_8identityENS4_18SM100_TMA_2SM_LOADES1C_vS1D_EENS_8epilogue10collective18CollectiveEpilogueINS1G_23Sm100TmaWarpSpecializedILi3ELi2ELi16ELb1ELb0EEEJNS5_IJSH_SH_SH_EEENS5_IJNST_ISH_SD_EENST_INS5_IJNSA_ILi16EEESB_EEENS5_IJSD_S18_EEEEEEEEfSJ_fSJ_NS1G_6fusion15FusionCallbacksIS1K_NS1S_17LinearCombinationIffffLNS_15FloatRoundStyleE2EEES1L_S1R_JEEENS4_5SM1004TMEM4LOAD26SM100_TMEM_LOAD_32dp32b16xENS4_13SM90_TMA_LOADENS12_INS13_ILi2ELi4ELi3EEES16_NST_INS5_IJS17_S1N_EEENS5_IJS1N_SD_EEEEEEENS4_39AutoVectorizingCopyWithAssumedAlignmentILi128EEENS4_14SM90_TMA_STOREES27_S29_S29_EEEvvEEEEvNT_6ParamsE) ;  /* 0xffffff7002907950 */ /* 0x000fea0003c3ffff */
.L_x_188:
[----:B------:R-:W-:-:S00]  /*8dc0*/  BRA `(.L_x_188) ;  /* 0xfffffffc00fc7947 */ /* 0x000fc0000383ffff */
[----:B------:R-:W-:-:S00]  /*8dd0*/  NOP ;  /* 0x0000000000007918 */ /* 0x000fc00000000000 */
        /* <DEDUP_REMOVED lines=10> */
.L_x_189:


//--------------------- .nv.global.init           --------------------------
	.section	.nv.global.init,"aw",@progbits
.nv.global.init:
	.type		$str$27,@object
	.size		$str$27,($str$28 - $str$27)
$str$27:
        /*0000*/ 	.byte	0x28, 0x61, 0x64, 0x64, 0x72, 0x65, 0x73, 0x73, 0x20, 0x26, 0x20, 0x6d, 0x61, 0x73, 0x6b, 0x29
        /*0010*/ 	.byte	0x20, 0x3d, 0x3d, 0x20, 0x30, 0x00
	.type		$str$28,@object
	.size		$str$28,($str$26 - $str$28)
$str$28:
        /*0016*/ 	.byte	0x2f, 0x74, 0x6d, 0x70, 0x2f, 0x63, 0x75, 0x74, 0x6c, 0x61, 0x73, 0x73, 0x5f, 0x73, 0x77, 0x65
        /*0026*/ 	.byte	0x65, 0x70, 0x5f, 0x73, 0x72, 0x63, 0x2f, 0x69, 0x6e, 0x63, 0x6c, 0x75, 0x64, 0x65, 0x2f, 0x63
        /*0036*/ 	.byte	0x75, 0x74, 0x65, 0x2f, 0x70, 0x6f, 0x69, 0x6e, 0x74, 0x65, 0x72, 0x5f, 0x66, 0x6c, 0x61, 0x67
        /*0046*/ 	.byte	0x67, 0x65, 0x64, 0x2e, 0x68, 0x70, 0x70, 0x00
	.type		$str$26,@object
	.size		$str$26,($str$25 - $str$26)
$str$26:
        /*004e*/ 	.byte	0x2f, 0x74, 0x6d, 0x70, 0x2f, 0x63, 0x75, 0x74, 0x6c, 0x61, 0x73, 0x73, 0x5f, 0x73, 0x77, 0x65
        /*005e*/ 	.byte	0x65, 0x70, 0x5f, 0x73, 0x72, 0x63, 0x2f, 0x69, 0x6e, 0x63, 0x6c, 0x75, 0x64, 0x65, 0x2f, 0x63
        /*006e*/ 	.byte	0x75, 0x74, 0x65, 0x2f, 0x61, 0x74, 0x6f, 0x6d, 0x2f, 0x63, 0x6f, 0x70, 0x79, 0x5f, 0x74, 0x72
        /*007e*/ 	.byte	0x61, 0x69, 0x74, 0x73, 0x5f, 0x73, 0x6d, 0x31, 0x30, 0x30, 0x2e, 0x68, 0x70, 0x70, 0x00
	.type		$str$25,@object
	.size		$str$25,(__unnamed_1 - $str$25)
$str$25:
        /*008d*/ 	.byte	0x28, 0x28, 0x75, 0x69, 0x6e, 0x74, 0x33, 0x32, 0x5f, 0x74, 0x28, 0x74, 0x68, 0x72, 0x65, 0x61
        /*009d*/ 	.byte	0x64, 0x49, 0x64, 0x78, 0x2e, 0x78, 0x29, 0x20, 0x2f, 0x20, 0x33, 0x32, 0x29, 0x20, 0x25, 0x20
        /*00ad*/ 	.byte	0x34, 0x29, 0x20, 0x3d, 0x3d, 0x20, 0x28, 0x28, 0x28, 0x74, 0x6d, 0x65, 0x6d, 0x5f, 0x61, 0x64
        /*00bd*/ 	.byte	0x64, 0x72, 0x20, 0x3e, 0x3e, 0x20, 0x31, 0x36, 0x29, 0x20, 0x2f, 0x20, 0x33, 0x32, 0x29, 0x20
        /*00cd*/ 	.byte	0x25, 0x20, 0x34, 0x29, 0x00
	.type		__unnamed_1,@object
	.size		__unnamed_1,(__unnamed_2 - __unnamed_1)
__unnamed_1:
        /*00d2*/ 	.byte	0x61, 0x75, 0x74, 0x6f, 0x20, 0x63, 0x75, 0x74, 0x65, 0x3a, 0x3a, 0x61, 0x73, 0x5f, 0x70, 0x6f
        /* <DEDUP_REMOVED lines=23> */
        /*0252*/ 	.byte	0x3a, 0x3a, 0x43, 0x3c, 0x32, 0x30, 0x34, 0x38, 0x3e, 0x3e, 0x3e, 0x3e, 0x5d, 0x00
	.type		__unnamed_2,@object
	.size		__unnamed_2,(.L_2 - __unnamed_2)
__unnamed_2:
        /* <DEDUP_REMOVED lines=42> */
        /*0500*/ 	.byte	0x3e, 0x5d, 0x00
.L_2:


//--------------------- .nv.shared._ZN7cutlass13device_kernelINS_4gemm6kernel13GemmUniversalIN4cute5tupleIJiiiiEEENS1_10collective13CollectiveMmaINS1_35MainloopSm100TmaUmmaWarpSpecializedILi8ELi2ELi4ENS5_IJNS4_1CILi2EEENSA_ILi4EEENSA_ILi1EEEEEEEENS5_IJNSA_ILi128EEENSA_ILi64EEESH_EEEfNS5_IJlSD_lEEEfSJ_NS4_8TiledMMAINS4_8MMA_AtomIJNS4_23SM100_MMA_TF32_2x1SM_SSINS_10tfloat32_tESN_fLi128ELi64ELNS4_4UMMA5MajorE0ELSP_0ELNSO_7ScaleInE0ELSQ_0EEEEEENS4_6LayoutINS5_IJSD_SD_SD_EEENS5_IJNSA_ILi0EEESV_SV_EEEEENS5_IJNS4_10UnderscoreESY_SY_EEEEENS4_28SM100_TMA_2SM_LOAD_MULTICASTENS4_14ComposedLayoutINS4_7SwizzleILi3ELi4ELi3EEENS4_18smem_ptr_flag_bitsILi32EEENST_INS5_IJNSA_ILi8EEENSA_ILi32EEEEEENS5_IJS18_SD_EEEEEEEvNS4_8identityENS4_18SM100_TMA_2SM_LOADES1C_vS1D_EENS_8epilogue10collective18CollectiveEpilogueINS1G_23Sm100TmaWarpSpecializedILi3ELi2ELi16ELb1ELb0EEEJNS5_IJSH_SH_SH_EEENS5_IJNST_ISH_SD_EENST_INS5_IJNSA_ILi16EEESB_EEENS5_IJSD_S18_EEEEEEEEfSJ_fSJ_NS1G_6fusion15FusionCallbacksIS1K_NS1S_17LinearCombinationIffffLNS_15FloatRoundStyleE2EEES1L_S1R_JEEENS4_5SM1004TMEM4LOAD26SM100_TMEM_LOAD_32dp32b16xENS4_13SM90_TMA_LOADENS12_INS13_ILi2ELi4ELi3EEES16_NST_INS5_IJS17_S1N_EEENS5_IJS1N_SD_EEEEEEENS4_39AutoVectorizingCopyWithAssumedAlignmentILi128EEENS4_14SM90_TMA_STOREES27_S29_S29_EEEvvEEEEvNT_6ParamsE --------------------------
	.section	.nv.shared._ZN7cutlass13device_kernelINS_4gemm6kernel13GemmUniversalIN4cute5tupleIJiiiiEEENS1_10collective13CollectiveMmaINS1_35MainloopSm100TmaUmmaWarpSpecializedILi8ELi2ELi4ENS5_IJNS4_1CILi2EEENSA_ILi4EEENSA_ILi1EEEEEEEENS5_IJNSA_ILi128EEENSA_ILi64EEESH_EEEfNS5_IJlSD_lEEEfSJ_NS4_8TiledMMAINS4_8MMA_AtomIJNS4_23SM100_MMA_TF32_2x1SM_SSINS_10tfloat32_tESN_fLi128ELi64ELNS4_4UMMA5MajorE0ELSP_0ELNSO_7ScaleInE0ELSQ_0EEEEEENS4_6LayoutINS5_IJSD_SD_SD_EEENS5_IJNSA_ILi0EEESV_SV_EEEEENS5_IJNS4_10UnderscoreESY_SY_EEEEENS4_28SM100_TMA_2SM_LOAD_MULTICASTENS4_14ComposedLayoutINS4_7SwizzleILi3ELi4ELi3EEENS4_18smem_ptr_flag_bitsILi32EEENST_INS5_IJNSA_ILi8EEENSA_ILi32EEEEEENS5_IJS18_SD_EEEEEEEvNS4_8identityENS4_18SM100_TMA_2SM_LOADES1C_vS1D_EENS_8epilogue10collective18CollectiveEpilogueINS1G_23Sm100TmaWarpSpecializedILi3ELi2ELi16ELb1ELb0EEEJNS5_IJSH_SH_SH_EEENS5_IJNST_ISH_SD_EENST_INS5_IJNSA_ILi16EEESB_EEENS5_IJSD_S18_EEEEEEEEfSJ_fSJ_NS1G_6fusion15FusionCallbacksIS1K_NS1S_17LinearCombinationIffffLNS_15FloatRoundStyleE2EEES1L_S1R_JEEENS4_5SM1004TMEM4LOAD26SM100_TMEM_LOAD_32dp32b16xENS4_13SM90_TMA_LOADENS12_INS13_ILi2ELi4ELi3EEES16_NST_INS5_IJS17_S1N_EEENS5_IJS1N_SD_EEEEEEENS4_39AutoVectorizingCopyWithAssumedAlignmentILi128EEENS4_14SM90_TMA_STOREES27_S29_S29_EEEvvEEEEvNT_6ParamsE,"aw",@nobits
	.sectionflags	@""
	.align	16
	.zero		1024


//--------------------- .nv.shared.reserved.0     --------------------------
	.section	.nv.shared.reserved.0,"aw",@nobits
	.weak		__nv_reservedSMEM_offset_0_alias
	.size		__nv_reservedSMEM_offset_0_alias, 0, 64
	.other		__nv_reservedSMEM_offset_0_alias,@"STO_CUDA_RESERVED_SHARED STV_DEFAULT"
__nv_reservedSMEM_offset_0_alias:
	.zero		0
.nv.shared.reserved.0:
	.zero		64
	.weak		__nv_reservedSMEM_tcgen05_partition
	.type		__nv_reservedSMEM_tcgen05_partition,@object
	.size		__nv_reservedSMEM_tcgen05_partition,(.L_0 - __nv_reservedSMEM_tcgen05_partition)
__nv_reservedSMEM_tcgen05_partition:
	.zero		32
.L_0:


//--------------------- .nv.global                --------------------------
	.section	.nv.global,"aw",@nobits
.nv.global:
	.type		_ZN40_INTERNAL_fca24573_4_k_cu_f5b744b2_279554cute1_E,@object
	.size		_ZN40_INTERNAL_fca24573_4_k_cu_f5b744b2_279554cute1_E,(_ZN40_INTERNAL_fca24573_4_k_cu_f5b744b2_279554cuda3std3__45__cpo6cbeginE - _ZN40_INTERNAL_fca24573_4_k_cu_f5b744b2_279554cute1_E)
_ZN40_INTERNAL_fca24573_4_k_cu_f5b744b2_279554cute1_E:
	.zero		1
	.type		_ZN40_INTERNAL_fca24573_4_k_cu_f5b744b2_279554cuda3std3__45__cpo6cbeginE,@object
	.size		_ZN40_INTERNAL_fca24573_4_k_cu_f5b744b2_279554cuda3std3__45__cpo6cbeginE,(_ZN40_INTERNAL_fca24573_4_k_cu_f5b744b2_279554cuda3std3__48in_placeE - _ZN40_INTERNAL_fca24573_4_k_cu_f5b744b2_279554cuda3std3__45__cpo6cbeginE)
_ZN40_INTERNAL_fca24573_4_k_cu_f5b744b2_279554cuda3std3__45__cpo6cbeginE:
	.zero		1
	.type		_ZN40_INTERNAL_fca24573_4_k_cu_f5b744b2_279554cuda3std3__48in_placeE,@object
	.size		_ZN40_INTERNAL_fca24573_4_k_cu_f5b744b2_279554cuda3std3__48in_placeE,(_ZN40_INTERNAL_fca24573_4_k_cu_f5b744b2_279554cuda3std6ranges3__45__cpo9iter_moveE - _ZN40_INTERNAL_fca24573_4_k_cu_f5b744b2_279554cuda3std3__48in_placeE)
_ZN40_INTERNAL_fca24573_4_k_cu_f5b744b2_279554cuda3std3__48in_placeE:
	.zero		1
	.type		_ZN40_INTERNAL_fca24573_4_k_cu_f5b744b2_279554cuda3std6ranges3__45__cpo9iter_moveE,@object
	.size		_ZN40_INTERNAL_fca24573_4_k_cu_f5b744b2_279554cuda3std6ranges3__45__cpo9iter_moveE,(_ZN40_INTERNAL_fca24573_4_k_cu_f5b744b2_279554cuda3std3__45__cpo5beginE - _ZN40_INTERNAL_fca24573_4_k_cu_f5b744b2_279554cuda3std6ranges3__45__cpo9iter_moveE)
_ZN40_INTERNAL_fca24573_4_k_cu_f5b744b2_279554cuda3std6ranges3__45__cpo9iter_moveE:
	.zero		1
	.type		_ZN40_INTERNAL_fca24573_4_k_cu_f5b744b2_279554cuda3std3__45__cpo5beginE,@object
	.size		_ZN40_INTERNAL_fca24573_4_k_cu_f5b744b2_279554cuda3std3__45__cpo5beginE,(_ZN40_INTERNAL_fca24573_4_k_cu_f5b744b2_279554cuda3std3__442_GLOBAL__N__fca24573_4_k_cu_f5b744b2_279556ignoreE - _ZN40_INTERNAL_fca24573_4_k_cu_f5b744b2_279554cuda3std3__45__cpo5beginE)
_ZN40_INTERNAL_fca24573_4_k_cu_f5b744b2_279554cuda3std3__45__cpo5beginE:
	.zero		1
	.type		_ZN40_INTERNAL_fca24573_4_k_cu_f5b744b2_279554cuda3std3__442_GLOBAL__N__fca24573_4_k_cu_f5b744b2_279556ignoreE,@object
	.size		_ZN40_INTERNAL_fca24573_4_k_cu_f5b744b2_279554cuda3std3__442_GLOBAL__N__fca24573_4_k_cu_f5b744b2_279556ignoreE,(_ZN40_INTERNAL_fca24573_4_k_cu_f5b744b2_279554cute7productE - _ZN40_INTERNAL_fca24573_4_k_cu_f5b744b2_279554cuda3std3__442_GLOBAL__N__fca24573_4_k_cu_f5b744b2_279556ignoreE)
_ZN40_INTERNAL_fca24573_4_k_cu_f5b744b2_279554cuda3std3__442_GLOBAL__N__fca24573_4_k_cu_f5b744b2_279556ignoreE:
	.zero		1
	.type		_ZN40_INTERNAL_fca24573_4_k_cu_f5b744b2_279554cute7productE,@object
	.size		_ZN40_INTERNAL_fca24573_4_k_cu_f5b744b2_279554cute7productE,(_ZN40_INTERNAL_fca24573_4_k_cu_f5b744b2_279554cuda3std3__45__cpo3endE - _ZN40_INTERNAL_fca24573_4_k_cu_f5b744b2_279554cute7productE)
_ZN40_INTERNAL_fca24573_4_k_cu_f5b744b2_279554cute7productE:
	.zero		1
	.type		_ZN40_INTERNAL_fca24573_4_k_cu_f5b744b2_279554cuda3std3__45__cpo3endE,@object
	.size		_ZN40_INTERNAL_fca24573_4_k_cu_f5b744b2_279554cuda3std3__45__cpo3endE,(_ZN40_INTERNAL_fca24573_4_k_cu_f5b744b2_279554cuda3std3__419piecewise_constructE - _ZN40_INTERNAL_fca24573_4_k_cu_f5b744b2_279554cuda3std3__45__cpo3endE)
_ZN40_INTERNAL_fca24573_4_k_cu_f5b744b2_279554cuda3std3__45__cpo3endE:
	.zero		1
	.type		_ZN40_INTERNAL_fca24573_4_k_cu_f5b744b2_279554cuda3std3__419piecewise_constructE,@object
	.size		_ZN40_INTERNAL_fca24573_4_k_cu_f5b744b2_279554cuda3std3__419piecewise_constructE,(_ZN40_INTERNAL_fca24573_4_k_cu_f5b744b2_279554cuda3std3__45__cpo4cendE - _ZN40_INTERNAL_fca24573_4_k_cu_f5b744b2_279554cuda3std3__419piecewise_constructE)
_ZN40_INTERNAL_fca24573_4_k_cu_f5b744b2_279554cuda3std3__419piecewise_constructE:
	.zero		1
	.type		_ZN40_INTERNAL_fca24573_4_k_cu_f5b744b2_279554cuda3std3__45__cpo4cendE,@object
	.size		_ZN40_INTERNAL_fca24573_4_k_cu_f5b744b2_279554cuda3std3__45__cpo4cendE,(_ZN40_INTERNAL_fca24573_4_k_cu_f5b744b2_279554cuda3std6ranges3__45__cpo4swapE - _ZN40_INTERNAL_fca24573_4_k_cu_f5b744b2_279554cuda3std3__45__cpo4cendE)
_ZN40_INTERNAL_fca24573_4_k_cu_f5b744b2_279554cuda3std3__45__cpo4cendE:
	.zero		1
	.type		_ZN40_INTERNAL_fca24573_4_k_cu_f5b744b2_279554cuda3std6ranges3__45__cpo4swapE,@object
	.size		_ZN40_INTERNAL_fca24573_4_k_cu_f5b744b2_279554cuda3std6ranges3__45__cpo4swapE,(.L_10 - _ZN40_INTERNAL_fca24573_4_k_cu_f5b744b2_279554cuda3std6ranges3__45__cpo4swapE)
_ZN40_INTERNAL_fca24573_4_k_cu_f5b744b2_279554cuda3std6ranges3__45__cpo4swapE:
	.zero		1
.L_10:


//--------------------- .nv.constant0._ZN7cutlass13device_kernelINS_4gemm6kernel13GemmUniversalIN4cute5tupleIJiiiiEEENS1_10collective13CollectiveMmaINS1_35MainloopSm100TmaUmmaWarpSpecializedILi8ELi2ELi4ENS5_IJNS4_1CILi2EEENSA_ILi4EEENSA_ILi1EEEEEEEENS5_IJNSA_ILi128EEENSA_ILi64EEESH_EEEfNS5_IJlSD_lEEEfSJ_NS4_8TiledMMAINS4_8MMA_AtomIJNS4_23SM100_MMA_TF32_2x1SM_SSINS_10tfloat32_tESN_fLi128ELi64ELNS4_4UMMA5MajorE0ELSP_0ELNSO_7ScaleInE0ELSQ_0EEEEEENS4_6LayoutINS5_IJSD_SD_SD_EEENS5_IJNSA_ILi0EEESV_SV_EEEEENS5_IJNS4_10UnderscoreESY_SY_EEEEENS4_28SM100_TMA_2SM_LOAD_MULTICASTENS4_14ComposedLayoutINS4_7SwizzleILi3ELi4ELi3EEENS4_18smem_ptr_flag_bitsILi32EEENST_INS5_IJNSA_ILi8EEENSA_ILi32EEEEEENS5_IJS18_SD_EEEEEEEvNS4_8identityENS4_18SM100_TMA_2SM_LOADES1C_vS1D_EENS_8epilogue10collective18CollectiveEpilogueINS1G_23Sm100TmaWarpSpecializedILi3ELi2ELi16ELb1ELb0EEEJNS5_IJSH_SH_SH_EEENS5_IJNST_ISH_SD_EENST_INS5_IJNSA_ILi16EEESB_EEENS5_IJSD_S18_EEEEEEEEfSJ_fSJ_NS1G_6fusion15FusionCallbacksIS1K_NS1S_17LinearCombinationIffffLNS_15FloatRoundStyleE2EEES1L_S1R_JEEENS4_5SM1004TMEM4LOAD26SM100_TMEM_LOAD_32dp32b16xENS4_13SM90_TMA_LOADENS12_INS13_ILi2ELi4ELi3EEES16_NST_INS5_IJS17_S1N_EEENS5_IJS1N_SD_EEEEEEENS4_39AutoVectorizingCopyWithAssumedAlignmentILi128EEENS4_14SM90_TMA_STOREES27_S29_S29_EEEvvEEEEvNT_6ParamsE --------------------------
	.section	.nv.constant0._ZN7cutlass13device_kernelINS_4gemm6kernel13GemmUniversalIN4cute5tupleIJiiiiEEENS1_10collective13CollectiveMmaINS1_35MainloopSm100TmaUmmaWarpSpecializedILi8ELi2ELi4ENS5_IJNS4_1CILi2EEENSA_ILi4EEENSA_ILi1EEEEEEEENS5_IJNSA_ILi128EEENSA_ILi64EEESH_EEEfNS5_IJlSD_lEEEfSJ_NS4_8TiledMMAINS4_8MMA_AtomIJNS4_23SM100_MMA_TF32_2x1SM_SSINS_10tfloat32_tESN_fLi128ELi64ELNS4_4UMMA5MajorE0ELSP_0ELNSO_7ScaleInE0ELSQ_0EEEEEENS4_6LayoutINS5_IJSD_SD_SD_EEENS5_IJNSA_ILi0EEESV_SV_EEEEENS5_IJNS4_10UnderscoreESY_SY_EEEEENS4_28SM100_TMA_2SM_LOAD_MULTICASTENS4_14ComposedLayoutINS4_7SwizzleILi3ELi4ELi3EEENS4_18smem_ptr_flag_bitsILi32EEENST_INS5_IJNSA_ILi8EEENSA_ILi32EEEEEENS5_IJS18_SD_EEEEEEEvNS4_8identityENS4_18SM100_TMA_2SM_LOADES1C_vS1D_EENS_8epilogue10collective18CollectiveEpilogueINS1G_23Sm100TmaWarpSpecializedILi3ELi2ELi16ELb1ELb0EEEJNS5_IJSH_SH_SH_EEENS5_IJNST_ISH_SD_EENST_INS5_IJNSA_ILi16EEESB_EEENS5_IJSD_S18_EEEEEEEEfSJ_fSJ_NS1G_6fusion15FusionCallbacksIS1K_NS1S_17LinearCombinationIffffLNS_15FloatRoundStyleE2EEES1L_S1R_JEEENS4_5SM1004TMEM4LOAD26SM100_TMEM_LOAD_32dp32b16xENS4_13SM90_TMA_LOADENS12_INS13_ILi2ELi4ELi3EEES16_NST_INS5_IJS17_S1N_EEENS5_IJS1N_SD_EEEEEEENS4_39AutoVectorizingCopyWithAssumedAlignmentILi128EEENS4_14SM90_TMA_STOREES27_S29_S29_EEEvvEEEEvNT_6ParamsE,"a",@progbits
	.sectionflags	@""
	.align	4
.nv.constant0._ZN7cutlass13device_kernelINS_4gemm6kernel13GemmUniversalIN4cute5tupleIJiiiiEEENS1_10collective13CollectiveMmaINS1_35MainloopSm100TmaUmmaWarpSpecializedILi8ELi2ELi4ENS5_IJNS4_1CILi2EEENSA_ILi4EEENSA_ILi1EEEEEEEENS5_IJNSA_ILi128EEENSA_ILi64EEESH_EEEfNS5_IJlSD_lEEEfSJ_NS4_8TiledMMAINS4_8MMA_AtomIJNS4_23SM100_MMA_TF32_2x1SM_SSINS_10tfloat32_tESN_fLi128ELi64ELNS4_4UMMA5MajorE0ELSP_0ELNSO_7ScaleInE0ELSQ_0EEEEEENS4_6LayoutINS5_IJSD_SD_SD_EEENS5_IJNSA_ILi0EEESV_SV_EEEEENS5_IJNS4_10UnderscoreESY_SY_EEEEENS4_28SM100_TMA_2SM_LOAD_MULTICASTENS4_14ComposedLayoutINS4_7SwizzleILi3ELi4ELi3EEENS4_18smem_ptr_flag_bitsILi32EEENST_INS5_IJNSA_ILi8EEENSA_ILi32EEEEEENS5_IJS18_SD_EEEEEEEvNS4_8identityENS4_18SM100_TMA_2SM_LOADES1C_vS1D_EENS_8epilogue10collective18CollectiveEpilogueINS1G_23Sm100TmaWarpSpecializedILi3ELi2ELi16ELb1ELb0EEEJNS5_IJSH_SH_SH_EEENS5_IJNST_ISH_SD_EENST_INS5_IJNSA_ILi16EEESB_EEENS5_IJSD_S18_EEEEEEEEfSJ_fSJ_NS1G_6fusion15FusionCallbacksIS1K_NS1S_17LinearCombinationIffffLNS_15FloatRoundStyleE2EEES1L_S1R_JEEENS4_5SM1004TMEM4LOAD26SM100_TMEM_LOAD_32dp32b16xENS4_13SM90_TMA_LOADENS12_INS13_ILi2ELi4ELi3EEES16_NST_INS5_IJS17_S1N_EEENS5_IJS1N_SD_EEEEEEENS4_39AutoVectorizingCopyWithAssumedAlignmentILi128EEENS4_14SM90_TMA_STOREES27_S29_S29_EEEvvEEEEvNT_6ParamsE:
	.zero		2944


//--------------------- SYMBOLS --------------------------

	.type		.nv.reservedSmem.offset0,@object
	.size		.nv.reservedSmem.offset0,0x4
	.type		.nv.reservedSmem.cap,@object
	.size		.nv.reservedSmem.cap,0x4
	.type		__assertfail,@function
